//
// Generated by NVIDIA NVVM Compiler
//
// Compiler Build ID: CL-36424714
// Cuda compilation tools, release 13.0, V13.0.88
// Based on NVVM 20.0.0
//

.version 9.0
.target sm_100
.address_size 64

	// .globl	_Z13conv2D_kernelPfS_S_iii
.extern .shared .align 16 .b8 shared_mem[];

.visible .entry _Z13conv2D_kernelPfS_S_iii(
	.param .u64 .ptr .align 1 _Z13conv2D_kernelPfS_S_iii_param_0,
	.param .u64 .ptr .align 1 _Z13conv2D_kernelPfS_S_iii_param_1,
	.param .u64 .ptr .align 1 _Z13conv2D_kernelPfS_S_iii_param_2,
	.param .u32 _Z13conv2D_kernelPfS_S_iii_param_3,
	.param .u32 _Z13conv2D_kernelPfS_S_iii_param_4,
	.param .u32 _Z13conv2D_kernelPfS_S_iii_param_5
)
{
	.reg .pred 	%p<81>;
	.reg .b32 	%r<30>;
	.reg .b32 	%f<151>;
	.reg .b64 	%rd<46>;

	ld.param.u64 	%rd15, [_Z13conv2D_kernelPfS_S_iii_param_0];
	ld.param.u64 	%rd16, [_Z13conv2D_kernelPfS_S_iii_param_1];
	ld.param.u64 	%rd14, [_Z13conv2D_kernelPfS_S_iii_param_2];
	ld.param.u32 	%r11, [_Z13conv2D_kernelPfS_S_iii_param_3];
	ld.param.u32 	%r12, [_Z13conv2D_kernelPfS_S_iii_param_4];
	ld.param.u32 	%r13, [_Z13conv2D_kernelPfS_S_iii_param_5];
	cvta.to.global.u64 	%rd1, %rd16;
	cvta.to.global.u64 	%rd2, %rd15;
	mov.u32 	%r14, %ctaid.y;
	mov.u32 	%r15, %ntid.y;
	mov.u32 	%r16, %tid.y;
	mad.lo.s32 	%r1, %r14, %r15, %r16;
	mov.u32 	%r17, %ctaid.x;
	mov.u32 	%r18, %ntid.x;
	mov.u32 	%r19, %tid.x;
	mad.lo.s32 	%r2, %r17, %r18, %r19;
	setp.ge.s32 	%p6, %r1, %r12;
	setp.ge.s32 	%p7, %r2, %r11;
	or.pred  	%p8, %p7, %p6;
	@%p8 bra 	$L__BB0_52;
	add.s32 	%r20, %r1, -2;
	setp.gt.u32 	%p9, %r1, 1;
	setp.lt.s32 	%p10, %r20, %r12;
	and.pred  	%p1, %p9, %p10;
	mul.lo.s32 	%r3, %r20, %r11;
	add.s32 	%r21, %r2, -2;
	setp.gt.s32 	%p11, %r2, 1;
	setp.lt.s32 	%p12, %r21, %r11;
	and.pred  	%p2, %p11, %p12;
	and.pred  	%p14, %p1, %p2;
	cvt.s64.s32 	%rd17, %r3;
	cvt.s64.s32 	%rd3, %r2;
	add.s64 	%rd18, %rd3, %rd17;
	shl.b64 	%rd19, %rd18, 2;
	add.s64 	%rd4, %rd2, %rd19;
	mov.f32 	%f126, 0f00000000;
	not.pred 	%p15, %p14;
	@%p15 bra 	$L__BB0_3;
	ld.global.f32 	%f126, [%rd4+-8];
$L__BB0_3:
	ld.global.f32 	%f77, [%rd1];
	fma.rn.f32 	%f3, %f126, %f77, 0f00000000;
	setp.gt.s32 	%p16, %r2, 0;
	setp.le.s32 	%p17, %r2, %r11;
	and.pred  	%p3, %p16, %p17;
	and.pred  	%p18, %p1, %p3;
	mov.f32 	%f127, 0f00000000;
	not.pred 	%p19, %p18;
	@%p19 bra 	$L__BB0_5;
	ld.global.f32 	%f127, [%rd4+-4];
$L__BB0_5:
	ld.global.f32 	%f79, [%rd1+4];
	fma.rn.f32 	%f6, %f127, %f79, %f3;
	setp.lt.s32 	%p20, %r2, 0;
	not.pred 	%p21, %p1;
	mov.f32 	%f128, 0f00000000;
	or.pred  	%p22, %p21, %p20;
	@%p22 bra 	$L__BB0_7;
	add.s32 	%r22, %r2, %r3;
	mul.wide.s32 	%rd20, %r22, 4;
	add.s64 	%rd21, %rd2, %rd20;
	ld.global.f32 	%f128, [%rd21];
$L__BB0_7:
	ld.global.f32 	%f81, [%rd1+8];
	fma.rn.f32 	%f9, %f128, %f81, %f6;
	add.s32 	%r23, %r2, 1;
	setp.gt.s32 	%p23, %r2, -2;
	setp.lt.s32 	%p24, %r23, %r11;
	and.pred  	%p4, %p23, %p24;
	and.pred  	%p25, %p1, %p4;
	mov.f32 	%f129, 0f00000000;
	not.pred 	%p26, %p25;
	@%p26 bra 	$L__BB0_9;
	ld.global.f32 	%f129, [%rd4+4];
$L__BB0_9:
	ld.global.f32 	%f83, [%rd1+12];
	fma.rn.f32 	%f12, %f129, %f83, %f9;
	add.s32 	%r24, %r2, 2;
	setp.gt.s32 	%p27, %r2, -3;
	setp.lt.s32 	%p28, %r24, %r11;
	and.pred  	%p5, %p27, %p28;
	and.pred  	%p29, %p1, %p5;
	mov.f32 	%f130, 0f00000000;
	not.pred 	%p30, %p29;
	@%p30 bra 	$L__BB0_11;
	ld.global.f32 	%f130, [%rd4+8];
$L__BB0_11:
	ld.global.f32 	%f85, [%rd1+16];
	fma.rn.f32 	%f15, %f130, %f85, %f12;
	add.s32 	%r4, %r1, -1;
	setp.ge.u32 	%p31, %r4, %r12;
	add.s32 	%r5, %r3, %r11;
	not.pred 	%p32, %p2;
	cvt.s64.s32 	%rd22, %r5;
	add.s64 	%rd23, %rd3, %rd22;
	shl.b64 	%rd24, %rd23, 2;
	add.s64 	%rd5, %rd2, %rd24;
	mov.f32 	%f131, 0f00000000;
	or.pred  	%p33, %p31, %p32;
	@%p33 bra 	$L__BB0_13;
	ld.global.f32 	%f131, [%rd5+-8];
$L__BB0_13:
	setp.ge.u32 	%p34, %r4, %r12;
	mul.wide.s32 	%rd25, %r13, 4;
	add.s64 	%rd6, %rd1, %rd25;
	ld.global.f32 	%f87, [%rd6];
	fma.rn.f32 	%f18, %f131, %f87, %f15;
	not.pred 	%p35, %p3;
	mov.f32 	%f132, 0f00000000;
	or.pred  	%p36, %p34, %p35;
	@%p36 bra 	$L__BB0_15;
	ld.global.f32 	%f132, [%rd5+-4];
$L__BB0_15:
	setp.ge.u32 	%p37, %r4, %r12;
	setp.lt.s32 	%p38, %r2, 0;
	ld.global.f32 	%f89, [%rd6+4];
	fma.rn.f32 	%f21, %f132, %f89, %f18;
	mov.f32 	%f133, 0f00000000;
	or.pred  	%p39, %p37, %p38;
	@%p39 bra 	$L__BB0_17;
	add.s32 	%r25, %r2, %r5;
	mul.wide.s32 	%rd26, %r25, 4;
	add.s64 	%rd27, %rd2, %rd26;
	ld.global.f32 	%f133, [%rd27];
$L__BB0_17:
	setp.ge.u32 	%p40, %r4, %r12;
	ld.global.f32 	%f91, [%rd6+8];
	fma.rn.f32 	%f24, %f133, %f91, %f21;
	not.pred 	%p41, %p4;
	mov.f32 	%f134, 0f00000000;
	or.pred  	%p42, %p40, %p41;
	@%p42 bra 	$L__BB0_19;
	ld.global.f32 	%f134, [%rd5+4];
$L__BB0_19:
	setp.ge.u32 	%p43, %r4, %r12;
	ld.global.f32 	%f93, [%rd6+12];
	fma.rn.f32 	%f27, %f134, %f93, %f24;
	not.pred 	%p44, %p5;
	mov.f32 	%f135, 0f00000000;
	or.pred  	%p45, %p43, %p44;
	@%p45 bra 	$L__BB0_21;
	ld.global.f32 	%f135, [%rd5+8];
$L__BB0_21:
	ld.global.f32 	%f95, [%rd6+16];
	fma.rn.f32 	%f30, %f135, %f95, %f27;
	add.s32 	%r6, %r5, %r11;
	cvt.s64.s32 	%rd28, %r6;
	add.s64 	%rd29, %rd3, %rd28;
	shl.b64 	%rd30, %rd29, 2;
	add.s64 	%rd7, %rd2, %rd30;
	mov.f32 	%f136, 0f00000000;
	not.pred 	%p46, %p2;
	@%p46 bra 	$L__BB0_23;
	ld.global.f32 	%f136, [%rd7+-8];
$L__BB0_23:
	add.s64 	%rd9, %rd6, %rd25;
	ld.global.f32 	%f97, [%rd9];
	fma.rn.f32 	%f33, %f136, %f97, %f30;
	mov.f32 	%f137, 0f00000000;
	not.pred 	%p47, %p3;
	@%p47 bra 	$L__BB0_25;
	ld.global.f32 	%f137, [%rd7+-4];
$L__BB0_25:
	setp.lt.s32 	%p48, %r2, 0;
	ld.global.f32 	%f99, [%rd9+4];
	fma.rn.f32 	%f36, %f137, %f99, %f33;
	mov.f32 	%f138, 0f00000000;
	@%p48 bra 	$L__BB0_27;
	add.s32 	%r26, %r2, %r6;
	mul.wide.s32 	%rd31, %r26, 4;
	add.s64 	%rd32, %rd2, %rd31;
	ld.global.f32 	%f138, [%rd32];
$L__BB0_27:
	ld.global.f32 	%f101, [%rd9+8];
	fma.rn.f32 	%f39, %f138, %f101, %f36;
	mov.f32 	%f139, 0f00000000;
	not.pred 	%p49, %p4;
	@%p49 bra 	$L__BB0_29;
	ld.global.f32 	%f139, [%rd7+4];
$L__BB0_29:
	ld.global.f32 	%f103, [%rd9+12];
	fma.rn.f32 	%f42, %f139, %f103, %f39;
	mov.f32 	%f140, 0f00000000;
	@%p44 bra 	$L__BB0_31;
	ld.global.f32 	%f140, [%rd7+8];
$L__BB0_31:
	ld.global.f32 	%f105, [%rd9+16];
	fma.rn.f32 	%f45, %f140, %f105, %f42;
	add.s32 	%r7, %r1, 1;
	setp.ge.u32 	%p51, %r7, %r12;
	add.s32 	%r8, %r6, %r11;
	not.pred 	%p52, %p2;
	cvt.s64.s32 	%rd33, %r8;
	add.s64 	%rd34, %rd3, %rd33;
	shl.b64 	%rd35, %rd34, 2;
	add.s64 	%rd10, %rd2, %rd35;
	mov.f32 	%f141, 0f00000000;
	or.pred  	%p53, %p51, %p52;
	@%p53 bra 	$L__BB0_33;
	ld.global.f32 	%f141, [%rd10+-8];
$L__BB0_33:
	setp.ge.u32 	%p54, %r7, %r12;
	add.s64 	%rd11, %rd9, %rd25;
	ld.global.f32 	%f107, [%rd11];
	fma.rn.f32 	%f48, %f141, %f107, %f45;
	not.pred 	%p55, %p3;
	mov.f32 	%f142, 0f00000000;
	or.pred  	%p56, %p54, %p55;
	@%p56 bra 	$L__BB0_35;
	ld.global.f32 	%f142, [%rd10+-4];
$L__BB0_35:
	setp.ge.u32 	%p57, %r7, %r12;
	setp.lt.s32 	%p58, %r2, 0;
	ld.global.f32 	%f109, [%rd11+4];
	fma.rn.f32 	%f51, %f142, %f109, %f48;
	mov.f32 	%f143, 0f00000000;
	or.pred  	%p59, %p57, %p58;
	@%p59 bra 	$L__BB0_37;
	add.s32 	%r27, %r2, %r8;
	mul.wide.s32 	%rd36, %r27, 4;
	add.s64 	%rd37, %rd2, %rd36;
	ld.global.f32 	%f143, [%rd37];
$L__BB0_37:
	setp.ge.u32 	%p60, %r7, %r12;
	ld.global.f32 	%f111, [%rd11+8];
	fma.rn.f32 	%f54, %f143, %f111, %f51;
	not.pred 	%p61, %p4;
	mov.f32 	%f144, 0f00000000;
	or.pred  	%p62, %p60, %p61;
	@%p62 bra 	$L__BB0_39;
	ld.global.f32 	%f144, [%rd10+4];
$L__BB0_39:
	setp.ge.u32 	%p63, %r7, %r12;
	ld.global.f32 	%f113, [%rd11+12];
	fma.rn.f32 	%f57, %f144, %f113, %f54;
	not.pred 	%p64, %p5;
	mov.f32 	%f145, 0f00000000;
	or.pred  	%p65, %p63, %p64;
	@%p65 bra 	$L__BB0_41;
	ld.global.f32 	%f145, [%rd10+8];
$L__BB0_41:
	ld.global.f32 	%f115, [%rd11+16];
	fma.rn.f32 	%f60, %f145, %f115, %f57;
	add.s32 	%r9, %r1, 2;
	setp.ge.u32 	%p66, %r9, %r12;
	add.s32 	%r10, %r8, %r11;
	not.pred 	%p67, %p2;
	cvt.s64.s32 	%rd38, %r10;
	add.s64 	%rd39, %rd3, %rd38;
	shl.b64 	%rd40, %rd39, 2;
	add.s64 	%rd12, %rd2, %rd40;
	mov.f32 	%f146, 0f00000000;
	or.pred  	%p68, %p66, %p67;
	@%p68 bra 	$L__BB0_43;
	ld.global.f32 	%f146, [%rd12+-8];
$L__BB0_43:
	setp.ge.u32 	%p69, %r9, %r12;
	add.s64 	%rd13, %rd11, %rd25;
	ld.global.f32 	%f117, [%rd13];
	fma.rn.f32 	%f63, %f146, %f117, %f60;
	not.pred 	%p70, %p3;
	mov.f32 	%f147, 0f00000000;
	or.pred  	%p71, %p69, %p70;
	@%p71 bra 	$L__BB0_45;
	ld.global.f32 	%f147, [%rd12+-4];
$L__BB0_45:
	setp.ge.u32 	%p72, %r9, %r12;
	setp.lt.s32 	%p73, %r2, 0;
	ld.global.f32 	%f119, [%rd13+4];
	fma.rn.f32 	%f66, %f147, %f119, %f63;
	mov.f32 	%f148, 0f00000000;
	or.pred  	%p74, %p72, %p73;
	@%p74 bra 	$L__BB0_47;
	add.s32 	%r28, %r2, %r10;
	mul.wide.s32 	%rd41, %r28, 4;
	add.s64 	%rd42, %rd2, %rd41;
	ld.global.f32 	%f148, [%rd42];
$L__BB0_47:
	setp.ge.u32 	%p75, %r9, %r12;
	ld.global.f32 	%f121, [%rd13+8];
	fma.rn.f32 	%f69, %f148, %f121, %f66;
	not.pred 	%p76, %p4;
	mov.f32 	%f149, 0f00000000;
	or.pred  	%p77, %p75, %p76;
	@%p77 bra 	$L__BB0_49;
	ld.global.f32 	%f149, [%rd12+4];
$L__BB0_49:
	setp.ge.u32 	%p78, %r9, %r12;
	ld.global.f32 	%f123, [%rd13+12];
	fma.rn.f32 	%f72, %f149, %f123, %f69;
	mov.f32 	%f150, 0f00000000;
	or.pred  	%p80, %p78, %p64;
	@%p80 bra 	$L__BB0_51;
	ld.global.f32 	%f150, [%rd12+8];
$L__BB0_51:
	ld.global.f32 	%f124, [%rd13+16];
	fma.rn.f32 	%f125, %f150, %f124, %f72;
	add.s32 	%r29, %r6, %r2;
	cvta.to.global.u64 	%rd43, %rd14;
	mul.wide.s32 	%rd44, %r29, 4;
	add.s64 	%rd45, %rd43, %rd44;
	st.global.f32 	[%rd45], %f125;
$L__BB0_52:
	ret;

}
	// .globl	_Z20conv2D_shared_kernelPfS_S_iii
.visible .entry _Z20conv2D_shared_kernelPfS_S_iii(
	.param .u64 .ptr .align 1 _Z20conv2D_shared_kernelPfS_S_iii_param_0,
	.param .u64 .ptr .align 1 _Z20conv2D_shared_kernelPfS_S_iii_param_1,
	.param .u64 .ptr .align 1 _Z20conv2D_shared_kernelPfS_S_iii_param_2,
	.param .u32 _Z20conv2D_shared_kernelPfS_S_iii_param_3,
	.param .u32 _Z20conv2D_shared_kernelPfS_S_iii_param_4,
	.param .u32 _Z20conv2D_shared_kernelPfS_S_iii_param_5
)
{
	.reg .pred 	%p<14>;
	.reg .b32 	%r<42>;
	.reg .b32 	%f<93>;
	.reg .b64 	%rd<25>;

	ld.param.u64 	%rd5, [_Z20conv2D_shared_kernelPfS_S_iii_param_0];
	ld.param.u64 	%rd3, [_Z20conv2D_shared_kernelPfS_S_iii_param_1];
	ld.param.u64 	%rd4, [_Z20conv2D_shared_kernelPfS_S_iii_param_2];
	ld.param.u32 	%r15, [_Z20conv2D_shared_kernelPfS_S_iii_param_3];
	ld.param.u32 	%r16, [_Z20conv2D_shared_kernelPfS_S_iii_param_4];
	ld.param.u32 	%r17, [_Z20conv2D_shared_kernelPfS_S_iii_param_5];
	cvta.to.global.u64 	%rd1, %rd5;
	mov.u32 	%r18, %ctaid.y;
	mov.u32 	%r1, %ntid.y;
	mul.lo.s32 	%r2, %r18, %r1;
	mov.u32 	%r3, %tid.y;
	add.s32 	%r4, %r2, %r3;
	mov.u32 	%r19, %ctaid.x;
	mov.u32 	%r5, %ntid.x;
	mov.u32 	%r6, %tid.x;
	mad.lo.s32 	%r7, %r19, %r5, %r6;
	add.s32 	%r8, %r3, 2;
	add.s32 	%r9, %r5, 4;
	setp.lt.s32 	%p2, %r4, %r16;
	setp.lt.s32 	%p3, %r7, %r15;
	and.pred  	%p1, %p3, %p2;
	mad.lo.s32 	%r20, %r8, %r9, %r6;
	shl.b32 	%r21, %r20, 2;
	mov.u32 	%r22, shared_mem;
	add.s32 	%r10, %r22, %r21;
	not.pred 	%p4, %p1;
	@%p4 bra 	$L__BB1_2;
	mad.lo.s32 	%r24, %r15, %r4, %r7;
	mul.wide.s32 	%rd6, %r24, 4;
	add.s64 	%rd7, %rd1, %rd6;
	ld.global.f32 	%f9, [%rd7];
	st.shared.f32 	[%r10+8], %f9;
	bra.uni 	$L__BB1_3;
$L__BB1_2:
	mov.b32 	%r23, 0;
	st.shared.u32 	[%r10+8], %r23;
$L__BB1_3:
	setp.gt.u32 	%p5, %r6, 1;
	mul.lo.s32 	%r11, %r15, %r4;
	cvt.s64.s32 	%rd8, %r11;
	cvt.s64.s32 	%rd9, %r7;
	add.s64 	%rd10, %rd9, %rd8;
	shl.b64 	%rd11, %rd10, 2;
	add.s64 	%rd2, %rd1, %rd11;
	@%p5 bra 	$L__BB1_7;
	setp.lt.s32 	%p6, %r7, 2;
	mov.f32 	%f89, 0f00000000;
	@%p6 bra 	$L__BB1_6;
	ld.global.f32 	%f89, [%rd2+-8];
$L__BB1_6:
	st.shared.f32 	[%r10], %f89;
$L__BB1_7:
	add.s32 	%r25, %r5, -2;
	setp.lt.u32 	%p7, %r6, %r25;
	@%p7 bra 	$L__BB1_11;
	add.s32 	%r26, %r7, 2;
	setp.ge.s32 	%p8, %r26, %r15;
	mov.f32 	%f90, 0f00000000;
	@%p8 bra 	$L__BB1_10;
	ld.global.f32 	%f90, [%rd2+8];
$L__BB1_10:
	st.shared.f32 	[%r10+16], %f90;
$L__BB1_11:
	setp.gt.u32 	%p9, %r3, 1;
	mad.lo.s32 	%r27, %r9, %r3, %r6;
	shl.b32 	%r28, %r27, 2;
	add.s32 	%r12, %r22, %r28;
	@%p9 bra 	$L__BB1_15;
	setp.lt.u32 	%p10, %r4, 2;
	mov.f32 	%f91, 0f00000000;
	@%p10 bra 	$L__BB1_14;
	add.s32 	%r30, %r4, -2;
	mad.lo.s32 	%r31, %r15, %r30, %r7;
	mul.wide.s32 	%rd12, %r31, 4;
	add.s64 	%rd13, %rd1, %rd12;
	ld.global.f32 	%f91, [%rd13];
$L__BB1_14:
	st.shared.f32 	[%r12+8], %f91;
$L__BB1_15:
	add.s32 	%r32, %r1, -2;
	setp.lt.u32 	%p11, %r3, %r32;
	add.s32 	%r33, %r3, 4;
	mad.lo.s32 	%r34, %r33, %r9, %r6;
	shl.b32 	%r35, %r34, 2;
	add.s32 	%r13, %r22, %r35;
	@%p11 bra 	$L__BB1_19;
	add.s32 	%r14, %r8, %r2;
	setp.ge.s32 	%p12, %r14, %r16;
	mov.f32 	%f92, 0f00000000;
	@%p12 bra 	$L__BB1_18;
	mad.lo.s32 	%r37, %r15, %r14, %r7;
	mul.wide.s32 	%rd14, %r37, 4;
	add.s64 	%rd15, %rd1, %rd14;
	ld.global.f32 	%f92, [%rd15];
$L__BB1_18:
	st.shared.f32 	[%r13+8], %f92;
$L__BB1_19:
	bar.sync 	0;
	@%p4 bra 	$L__BB1_21;
	cvta.to.global.u64 	%rd16, %rd3;
	ld.shared.f32 	%f14, [%r12];
	ld.global.f32 	%f15, [%rd16];
	fma.rn.f32 	%f16, %f14, %f15, 0f00000000;
	ld.shared.f32 	%f17, [%r12+4];
	ld.global.f32 	%f18, [%rd16+4];
	fma.rn.f32 	%f19, %f17, %f18, %f16;
	ld.shared.f32 	%f20, [%r12+8];
	ld.global.f32 	%f21, [%rd16+8];
	fma.rn.f32 	%f22, %f20, %f21, %f19;
	ld.shared.f32 	%f23, [%r12+12];
	ld.global.f32 	%f24, [%rd16+12];
	fma.rn.f32 	%f25, %f23, %f24, %f22;
	ld.shared.f32 	%f26, [%r12+16];
	ld.global.f32 	%f27, [%rd16+16];
	fma.rn.f32 	%f28, %f26, %f27, %f25;
	shl.b32 	%r38, %r9, 2;
	add.s32 	%r39, %r12, %r38;
	ld.shared.f32 	%f29, [%r39];
	mul.wide.s32 	%rd17, %r17, 4;
	add.s64 	%rd18, %rd16, %rd17;
	ld.global.f32 	%f30, [%rd18];
	fma.rn.f32 	%f31, %f29, %f30, %f28;
	ld.shared.f32 	%f32, [%r39+4];
	ld.global.f32 	%f33, [%rd18+4];
	fma.rn.f32 	%f34, %f32, %f33, %f31;
	ld.shared.f32 	%f35, [%r39+8];
	ld.global.f32 	%f36, [%rd18+8];
	fma.rn.f32 	%f37, %f35, %f36, %f34;
	ld.shared.f32 	%f38, [%r39+12];
	ld.global.f32 	%f39, [%rd18+12];
	fma.rn.f32 	%f40, %f38, %f39, %f37;
	ld.shared.f32 	%f41, [%r39+16];
	ld.global.f32 	%f42, [%rd18+16];
	fma.rn.f32 	%f43, %f41, %f42, %f40;
	ld.shared.f32 	%f44, [%r10];
	add.s64 	%rd19, %rd18, %rd17;
	ld.global.f32 	%f45, [%rd19];
	fma.rn.f32 	%f46, %f44, %f45, %f43;
	ld.shared.f32 	%f47, [%r10+4];
	ld.global.f32 	%f48, [%rd19+4];
	fma.rn.f32 	%f49, %f47, %f48, %f46;
	ld.shared.f32 	%f50, [%r10+8];
	ld.global.f32 	%f51, [%rd19+8];
	fma.rn.f32 	%f52, %f50, %f51, %f49;
	ld.shared.f32 	%f53, [%r10+12];
	ld.global.f32 	%f54, [%rd19+12];
	fma.rn.f32 	%f55, %f53, %f54, %f52;
	ld.shared.f32 	%f56, [%r10+16];
	ld.global.f32 	%f57, [%rd19+16];
	fma.rn.f32 	%f58, %f56, %f57, %f55;
	add.s32 	%r40, %r10, %r38;
	ld.shared.f32 	%f59, [%r40];
	add.s64 	%rd20, %rd19, %rd17;
	ld.global.f32 	%f60, [%rd20];
	fma.rn.f32 	%f61, %f59, %f60, %f58;
	ld.shared.f32 	%f62, [%r40+4];
	ld.global.f32 	%f63, [%rd20+4];
	fma.rn.f32 	%f64, %f62, %f63, %f61;
	ld.shared.f32 	%f65, [%r40+8];
	ld.global.f32 	%f66, [%rd20+8];
	fma.rn.f32 	%f67, %f65, %f66, %f64;
	ld.shared.f32 	%f68, [%r40+12];
	ld.global.f32 	%f69, [%rd20+12];
	fma.rn.f32 	%f70, %f68, %f69, %f67;
	ld.shared.f32 	%f71, [%r40+16];
	ld.global.f32 	%f72, [%rd20+16];
	fma.rn.f32 	%f73, %f71, %f72, %f70;
	ld.shared.f32 	%f74, [%r13];
	add.s64 	%rd21, %rd20, %rd17;
	ld.global.f32 	%f75, [%rd21];
	fma.rn.f32 	%f76, %f74, %f75, %f73;
	ld.shared.f32 	%f77, [%r13+4];
	ld.global.f32 	%f78, [%rd21+4];
	fma.rn.f32 	%f79, %f77, %f78, %f76;
	ld.shared.f32 	%f80, [%r13+8];
	ld.global.f32 	%f81, [%rd21+8];
	fma.rn.f32 	%f82, %f80, %f81, %f79;
	ld.shared.f32 	%f83, [%r13+12];
	ld.global.f32 	%f84, [%rd21+12];
	fma.rn.f32 	%f85, %f83, %f84, %f82;
	ld.shared.f32 	%f86, [%r13+16];
	ld.global.f32 	%f87, [%rd21+16];
	fma.rn.f32 	%f88, %f86, %f87, %f85;
	add.s32 	%r41, %r11, %r7;
	cvta.to.global.u64 	%rd22, %rd4;
	mul.wide.s32 	%rd23, %r41, 4;
	add.s64 	%rd24, %rd22, %rd23;
	st.global.f32 	[%rd24], %f88;
$L__BB1_21:
	ret;

}


// ===== COMPILED SASS (sm_100) =====

	.target	sm_100

	.elftype	@"ET_EXEC"


//--------------------- .note.nv.tkinfo           --------------------------
	.section	.note.nv.tkinfo,"",@"SHT_NOTE"
	.sectionflags	@"SHF_NOTE_NV_TKINFO"
	.tkinfo
        /*0018*/ 	.word	0x00000002
        /*0030*/ 	.string	""
        /*0030*/ 	.string	"ptxas"
        /*0030*/ 	.string	"Cuda compilation tools, release 13.0, V13.0.88"
        /*0030*/ 	.string	"Build cuda_13.0.r13.0/compiler.36424714_0"
        /*0030*/ 	.string	"-arch sm_100 -m 64 "



//--------------------- .note.nv.cuinfo           --------------------------
	.section	.note.nv.cuinfo,"",@"SHT_NOTE"
	.sectionflags	@"SHF_NOTE_NV_CUINFO"
        /*0018*/ 	.short	0x0002
        /*001a*/ 	.short	0x0064
        /*001c*/ 	.short	0x0082
	.zero		2


//--------------------- .nv.info                  --------------------------
	.section	.nv.info,"",@"SHT_CUDA_INFO"
	.align	4


	//----- nvinfo : EIATTR_REGCOUNT
	.align		4
        /*0000*/ 	.byte	0x04, 0x2f
        /*0002*/ 	.short	(.L_1 - .L_0)
	.align		4
.L_0:
        /*0004*/ 	.word	index@(_Z13conv2D_kernelPfS_S_iii)
        /*0008*/ 	.word	0x00000020


	//----- nvinfo : EIATTR_FRAME_SIZE
	.align		4
.L_1:
        /*000c*/ 	.byte	0x04, 0x11
        /*000e*/ 	.short	(.L_3 - .L_2)
	.align		4
.L_2:
        /*0010*/ 	.word	index@(_Z13conv2D_kernelPfS_S_iii)
        /*0014*/ 	.word	0x00000000


	//----- nvinfo : EIATTR_REGCOUNT
	.align		4
.L_3:
        /*0018*/ 	.byte	0x04, 0x2f
        /*001a*/ 	.short	(.L_5 - .L_4)
	.align		4
.L_4:
        /*001c*/ 	.word	index@(_Z20conv2D_shared_kernelPfS_S_iii)
        /*0020*/ 	.word	0x00000020


	//----- nvinfo : EIATTR_FRAME_SIZE
	.align		4
.L_5:
        /*0024*/ 	.byte	0x04, 0x11
        /*0026*/ 	.short	(.L_7 - .L_6)
	.align		4
.L_6:
        /*0028*/ 	.word	index@(_Z20conv2D_shared_kernelPfS_S_iii)
        /*002c*/ 	.word	0x00000000


	//----- nvinfo : EIATTR_MIN_STACK_SIZE
	.align		4
.L_7:
        /*0030*/ 	.byte	0x04, 0x12
        /*0032*/ 	.short	(.L_9 - .L_8)
	.align		4
.L_8:
        /*0034*/ 	.word	index@(_Z20conv2D_shared_kernelPfS_S_iii)
        /*0038*/ 	.word	0x00000000


	//----- nvinfo : EIATTR_MIN_STACK_SIZE
	.align		4
.L_9:
        /*003c*/ 	.byte	0x04, 0x12
        /*003e*/ 	.short	(.L_11 - .L_10)
	.align		4
.L_10:
        /*0040*/ 	.word	index@(_Z13conv2D_kernelPfS_S_iii)
        /*0044*/ 	.word	0x00000000
.L_11:


//--------------------- .nv.compat                --------------------------
	.section	.nv.compat,"",@"SHT_CUDA_COMPAT_INFO"
	.align	4
        /*0000*/ 	.byte	0x02, 0x09, 0x00, 0x00, 0x02, 0x02, 0x01, 0x00, 0x02, 0x05, 0x05, 0x00, 0x03, 0x07, 0x01, 0x01
        /*0010*/ 	.byte	0x02, 0x03, 0x00, 0x00, 0x02, 0x06, 0x01, 0x00, 0x04, 0x0b, 0x08, 0x00, 0x09, 0x00, 0x00, 0x00
        /*0020*/ 	.byte	0x00, 0x00, 0x00, 0x00


//--------------------- .nv.info._Z20conv2D_shared_kernelPfS_S_iii --------------------------
	.section	.nv.info._Z20conv2D_shared_kernelPfS_S_iii,"",@"SHT_CUDA_INFO"
	.sectionflags	@""
	.align	4


	//----- nvinfo : EIATTR_CUDA_API_VERSION
	.align		4
        /*0000*/ 	.byte	0x04, 0x37
        /*0002*/ 	.short	(.L_13 - .L_12)
.L_12:
        /*0004*/ 	.word	0x00000082


	//----- nvinfo : EIATTR_KPARAM_INFO
	.align		4
.L_13:
        /*0008*/ 	.byte	0x04, 0x17
        /*000a*/ 	.short	(.L_15 - .L_14)
.L_14:
        /*000c*/ 	.word	0x00000000
        /*0010*/ 	.short	0x0005
        /*0012*/ 	.short	0x0020
        /*0014*/ 	.byte	0x00, 0xf0, 0x11, 0x00


	//----- nvinfo : EIATTR_KPARAM_INFO
	.align		4
.L_15:
        /*0018*/ 	.byte	0x04, 0x17
        /*001a*/ 	.short	(.L_17 - .L_16)
.L_16:
        /*001c*/ 	.word	0x00000000
        /*0020*/ 	.short	0x0004
        /*0022*/ 	.short	0x001c
        /*0024*/ 	.byte	0x00, 0xf0, 0x11, 0x00


	//----- nvinfo : EIATTR_KPARAM_INFO
	.align		4
.L_17:
        /*0028*/ 	.byte	0x04, 0x17
        /*002a*/ 	.short	(.L_19 - .L_18)
.L_18:
        /*002c*/ 	.word	0x00000000
        /*0030*/ 	.short	0x0003
        /*0032*/ 	.short	0x0018
        /*0034*/ 	.byte	0x00, 0xf0, 0x11, 0x00


	//----- nvinfo : EIATTR_KPARAM_INFO
	.align		4
.L_19:
        /*0038*/ 	.byte	0x04, 0x17
        /*003a*/ 	.short	(.L_21 - .L_20)
.L_20:
        /*003c*/ 	.word	0x00000000
        /*0040*/ 	.short	0x0002
        /*0042*/ 	.short	0x0010
        /*0044*/ 	.byte	0x00, 0xf5, 0x21, 0x00


	//----- nvinfo : EIATTR_KPARAM_INFO
	.align		4
.L_21:
        /*0048*/ 	.byte	0x04, 0x17
        /*004a*/ 	.short	(.L_23 - .L_22)
.L_22:
        /*004c*/ 	.word	0x00000000
        /*0050*/ 	.short	0x0001
        /*0052*/ 	.short	0x0008
        /*0054*/ 	.byte	0x00, 0xf5, 0x21, 0x00


	//----- nvinfo : EIATTR_KPARAM_INFO
	.align		4
.L_23:
        /*0058*/ 	.byte	0x04, 0x17
        /*005a*/ 	.short	(.L_25 - .L_24)
.L_24:
        /*005c*/ 	.word	0x00000000
        /*0060*/ 	.short	0x0000
        /*0062*/ 	.short	0x0000
        /*0064*/ 	.byte	0x00, 0xf5, 0x21, 0x00


	//----- nvinfo : EIATTR_SPARSE_MMA_MASK
	.align		4
.L_25:
        /*0068*/ 	.byte	0x03, 0x50
        /*006a*/ 	.short	0x0000


	//----- nvinfo : EIATTR_MAXREG_COUNT
	.align		4
        /*006c*/ 	.byte	0x03, 0x1b
        /*006e*/ 	.short	0x00ff


	//----- nvinfo : EIATTR_NUM_BARRIERS
	.align		4
        /*0070*/ 	.byte	0x02, 0x4c
        /*0072*/ 	.byte	0x01
	.zero		1


	//----- nvinfo : EIATTR_MERCURY_ISA_VERSION
	.align		4
        /*0074*/ 	.byte	0x03, 0x5f
        /*0076*/ 	.short	0x0101


	//----- nvinfo : EIATTR_VRC_CTA_INIT_COUNT
	.align		4
        /*0078*/ 	.byte	0x02, 0x4a
	.zero		1
	.zero		1


	//----- nvinfo : EIATTR_EXIT_INSTR_OFFSETS
	.align		4
        /*007c*/ 	.byte	0x04, 0x1c
        /*007e*/ 	.short	(.L_27 - .L_26)


	//   ....[0]....
.L_26:
        /*0080*/ 	.word	0x000005f0


	//   ....[1]....
        /*0084*/ 	.word	0x00000b80


	//----- nvinfo : EIATTR_CRS_STACK_SIZE
	.align		4
.L_27:
        /*0088*/ 	.byte	0x04, 0x1e
        /*008a*/ 	.short	(.L_29 - .L_28)
.L_28:
        /*008c*/ 	.word	0x00000000


	//----- nvinfo : EIATTR_CBANK_PARAM_SIZE
	.align		4
.L_29:
        /*0090*/ 	.byte	0x03, 0x19
        /*0092*/ 	.short	0x0024


	//----- nvinfo : EIATTR_PARAM_CBANK
	.align		4
        /*0094*/ 	.byte	0x04, 0x0a
        /*0096*/ 	.short	(.L_31 - .L_30)
	.align		4
.L_30:
        /*0098*/ 	.word	index@(.nv.constant0._Z20conv2D_shared_kernelPfS_S_iii)
        /*009c*/ 	.short	0x0380
        /*009e*/ 	.short	0x0024


	//----- nvinfo : EIATTR_SW_WAR
	.align		4
.L_31:
        /*00a0*/ 	.byte	0x04, 0x36
        /*00a2*/ 	.short	(.L_33 - .L_32)
.L_32:
        /*00a4*/ 	.word	0x00000008
.L_33:


//--------------------- .nv.info._Z13conv2D_kernelPfS_S_iii --------------------------
	.section	.nv.info._Z13conv2D_kernelPfS_S_iii,"",@"SHT_CUDA_INFO"
	.sectionflags	@""
	.align	4


	//----- nvinfo : EIATTR_CUDA_API_VERSION
	.align		4
        /*0000*/ 	.byte	0x04, 0x37
        /*0002*/ 	.short	(.L_35 - .L_34)
.L_34:
        /*0004*/ 	.word	0x00000082


	//----- nvinfo : EIATTR_KPARAM_INFO
	.align		4
.L_35:
        /*0008*/ 	.byte	0x04, 0x17
        /*000a*/ 	.short	(.L_37 - .L_36)
.L_36:
        /*000c*/ 	.word	0x00000000
        /*0010*/ 	.short	0x0005
        /*0012*/ 	.short	0x0020
        /*0014*/ 	.byte	0x00, 0xf0, 0x11, 0x00


	//----- nvinfo : EIATTR_KPARAM_INFO
	.align		4
.L_37:
        /*0018*/ 	.byte	0x04, 0x17
        /*001a*/ 	.short	(.L_39 - .L_38)
.L_38:
        /*001c*/ 	.word	0x00000000
        /*0020*/ 	.short	0x0004
        /*0022*/ 	.short	0x001c
        /*0024*/ 	.byte	0x00, 0xf0, 0x11, 0x00


	//----- nvinfo : EIATTR_KPARAM_INFO
	.align		4
.L_39:
        /*0028*/ 	.byte	0x04, 0x17
        /*002a*/ 	.short	(.L_41 - .L_40)
.L_40:
        /*002c*/ 	.word	0x00000000
        /*0030*/ 	.short	0x0003
        /*0032*/ 	.short	0x0018
        /*0034*/ 	.byte	0x00, 0xf0, 0x11, 0x00


	//----- nvinfo : EIATTR_KPARAM_INFO
	.align		4
.L_41:
        /*0038*/ 	.byte	0x04, 0x17
        /*003a*/ 	.short	(.L_43 - .L_42)
.L_42:
        /*003c*/ 	.word	0x00000000
        /*0040*/ 	.short	0x0002
        /*0042*/ 	.short	0x0010
        /*0044*/ 	.byte	0x00, 0xf5, 0x21, 0x00


	//----- nvinfo : EIATTR_KPARAM_INFO
	.align		4
.L_43:
        /*0048*/ 	.byte	0x04, 0x17
        /*004a*/ 	.short	(.L_45 - .L_44)
.L_44:
        /*004c*/ 	.word	0x00000000
        /*0050*/ 	.short	0x0001
        /*0052*/ 	.short	0x0008
        /*0054*/ 	.byte	0x00, 0xf5, 0x21, 0x00


	//----- nvinfo : EIATTR_KPARAM_INFO
	.align		4
.L_45:
        /*0058*/ 	.byte	0x04, 0x17
        /*005a*/ 	.short	(.L_47 - .L_46)
.L_46:
        /*005c*/ 	.word	0x00000000
        /*0060*/ 	.short	0x0000
        /*0062*/ 	.short	0x0000
        /*0064*/ 	.byte	0x00, 0xf5, 0x21, 0x00


	//----- nvinfo : EIATTR_SPARSE_MMA_MASK
	.align		4
.L_47:
        /*0068*/ 	.byte	0x03, 0x50
        /*006a*/ 	.short	0x0000


	//----- nvinfo : EIATTR_MAXREG_COUNT
	.align		4
        /*006c*/ 	.byte	0x03, 0x1b
        /*006e*/ 	.short	0x00ff


	//----- nvinfo : EIATTR_MERCURY_ISA_VERSION
	.align		4
        /*0070*/ 	.byte	0x03, 0x5f
        /*0072*/ 	.short	0x0101


	//----- nvinfo : EIATTR_VRC_CTA_INIT_COUNT
	.align		4
        /*0074*/ 	.byte	0x02, 0x4a
	.zero		1
	.zero		1


	//----- nvinfo : EIATTR_EXIT_INSTR_OFFSETS
	.align		4
        /*0078*/ 	.byte	0x04, 0x1c
        /*007a*/ 	.short	(.L_49 - .L_48)


	//   ....[0]....
.L_48:
        /*007c*/ 	.word	0x000000c0


	//   ....[1]....
        /*0080*/ 	.word	0x00000cc0


	//----- nvinfo : EIATTR_CBANK_PARAM_SIZE
	.align		4
.L_49:
        /*0084*/ 	.byte	0x03, 0x19
        /*0086*/ 	.short	0x0024


	//----- nvinfo : EIATTR_PARAM_CBANK
	.align		4
        /*0088*/ 	.byte	0x04, 0x0a
        /*008a*/ 	.short	(.L_51 - .L_50)
	.align		4
.L_50:
        /*008c*/ 	.word	index@(.nv.constant0._Z13conv2D_kernelPfS_S_iii)
        /*0090*/ 	.short	0x0380
        /*0092*/ 	.short	0x0024


	//----- nvinfo : EIATTR_SW_WAR
	.align		4
.L_51:
        /*0094*/ 	.byte	0x04, 0x36
        /*0096*/ 	.short	(.L_53 - .L_52)
.L_52:
        /*0098*/ 	.word	0x00000008
.L_53:


//--------------------- .nv.callgraph             --------------------------
	.section	.nv.callgraph,"",@"SHT_CUDA_CALLGRAPH"
	.align	4
	.sectionentsize	8
	.align		4
        /*0000*/ 	.word	0x00000000
	.align		4
        /*0004*/ 	.word	0xffffffff
	.align		4
        /*0008*/ 	.word	0x00000000
	.align		4
        /*000c*/ 	.word	0xfffffffe
	.align		4
        /*0010*/ 	.word	0x00000000
	.align		4
        /*0014*/ 	.word	0xfffffffd
	.align		4
        /*0018*/ 	.word	0x00000000
	.align		4
        /*001c*/ 	.word	0xfffffffc


//--------------------- .text._Z20conv2D_shared_kernelPfS_S_iii --------------------------
	.section	.text._Z20conv2D_shared_kernelPfS_S_iii,"ax",@progbits
	.align	128
        .global         _Z20conv2D_shared_kernelPfS_S_iii
        .type           _Z20conv2D_shared_kernelPfS_S_iii,@function
        .size           _Z20conv2D_shared_kernelPfS_S_iii,(.L_x_18 - _Z20conv2D_shared_kernelPfS_S_iii)
        .other          _Z20conv2D_shared_kernelPfS_S_iii,@"STO_CUDA_ENTRY STV_DEFAULT"
_Z20conv2D_shared_kernelPfS_S_iii:
.text._Z20conv2D_shared_kernelPfS_S_iii:
[----:B------:R-:W-:Y:S01]  /*0000*/  LDC R1, c[0x0][0x37c] ;  /* 0x0000df00ff017b82 */ /* 0x000fe20000000800 */
[----:B------:R-:W0:Y:S07]  /*0010*/  S2R R0, SR_TID.Y ;  /* 0x0000000000007919 */ /* 0x000e2e0000002200 */
[----:B------:R-:W1:Y:S01]  /*0020*/  S2UR UR4, SR_CTAID.Y ;  /* 0x00000000000479c3 */ /* 0x000e620000002600 */
[----:B------:R-:W1:Y:S01]  /*0030*/  LDCU UR7, c[0x0][0x364] ;  /* 0x00006c80ff0777ac */ /* 0x000e620008000800 */
[----:B------:R-:W2:Y:S01]  /*0040*/  S2R R3, SR_TID.X ;  /* 0x0000000000037919 */ /* 0x000ea20000002100 */
[----:B------:R-:W3:Y:S05]  /*0050*/  LDCU.64 UR10, c[0x0][0x398] ;  /* 0x00007300ff0a77ac */ /* 0x000eea0008000a00 */
[----:B------:R-:W2:Y:S01]  /*0060*/  S2UR UR5, SR_CTAID.X ;  /* 0x00000000000579c3 */ /* 0x000ea20000002500 */
[----:B------:R-:W4:Y:S01]  /*0070*/  LDCU.64 UR8, c[0x0][0x358] ;  /* 0x00006b00ff0877ac */ /* 0x000f220008000a00 */
[----:B------:R-:W5:Y:S06]  /*0080*/  LDCU.64 UR12, c[0x0][0x380] ;  /* 0x00007000ff0c77ac */ /* 0x000f6c0008000a00 */
[----:B------:R-:W2:Y:S01]  /*0090*/  LDC R12, c[0x0][0x360] ;  /* 0x0000d800ff0c7b82 */ /* 0x000ea20000000800 */
[----:B-1----:R-:W-:-:S06]  /*00a0*/  UIMAD UR4, UR4, UR7, URZ ;  /* 0x00000007040472a4 */ /* 0x002fcc000f8e02ff */
[----:B0-----:R-:W-:-:S04]  /*00b0*/  IADD3 R6, PT, PT, R0, UR4, RZ ;  /* 0x0000000400067c10 */ /* 0x001fc8000fffe0ff */
[----:B---3--:R-:W-:Y:S01]  /*00c0*/  ISETP.GE.AND P0, PT, R6, UR11, PT ;  /* 0x0000000b06007c0c */ /* 0x008fe2000bf06270 */
[----:B--2---:R-:W-:-:S05]  /*00d0*/  IMAD R13, R12, UR5, R3 ;  /* 0x000000050c0d7c24 */ /* 0x004fca000f8e0203 */
[----:B------:R-:W-:-:S13]  /*00e0*/  ISETP.LT.AND P0, PT, R13, UR10, !P0 ;  /* 0x0000000a0d007c0c */ /* 0x000fda000c701270 */
[----:B------:R-:W0:Y:S01]  /*00f0*/  @P0 LDC.64 R4, c[0x0][0x380] ;  /* 0x0000e000ff040b82 */ /* 0x000e220000000a00 */
[----:B------:R-:W-:-:S04]  /*0100*/  @P0 IMAD R7, R6, UR10, R13 ;  /* 0x0000000a06070c24 */ /* 0x000fc8000f8e020d */
[----:B0-----:R-:W-:-:S05]  /*0110*/  @P0 IMAD.WIDE R4, R7, 0x4, R4 ;  /* 0x0000000407040825 */ /* 0x001fca00078e0204 */
[----:B----4-:R0:W2:Y:S01]  /*0120*/  @P0 LDG.E R14, desc[UR8][R4.64] ;  /* 0x00000008040e0981 */ /* 0x0100a2000c1e1900 */
[----:B------:R-:W1:Y:S01]  /*0130*/  S2UR UR6, SR_CgaCtaId ;  /* 0x00000000000679c3 */ /* 0x000e620000008800 */
[----:B------:R-:W-:Y:S01]  /*0140*/  IADD3 R2, PT, PT, R0, 0x2, RZ ;  /* 0x0000000200027810 */ /* 0x000fe20007ffe0ff */
[----:B------:R-:W-:Y:S01]  /*0150*/  UMOV UR5, 0x400 ;  /* 0x0000040000057882 */ /* 0x000fe20000000000 */
[----:B------:R-:W-:Y:S01]  /*0160*/  IADD3 R8, PT, PT, R12, 0x4, RZ ;  /* 0x000000040c087810 */ /* 0x000fe20007ffe0ff */
[----:B------:R-:W-:Y:S01]  /*0170*/  IMAD R10, R6, UR10, RZ ;  /* 0x0000000a060a7c24 */ /* 0x000fe2000f8e02ff */
[----:B------:R-:W-:Y:S03]  /*0180*/  BSSY.RECONVERGENT B0, `(.L_x_0) ;  /* 0x0000014000007945 */ /* 0x000fe60003800200 */
[----:B------:R-:W-:Y:S01]  /*0190*/  IMAD R15, R2, R8, R3 ;  /* 0x00000008020f7224 */ /* 0x000fe200078e0203 */
[----:B0-----:R-:W-:-:S02]  /*01a0*/  SHF.R.S32.HI R5, RZ, 0x1f, R13 ;  /* 0x0000001fff057819 */ /* 0x001fc4000001140d */
[----:B------:R-:W-:-:S04]  /*01b0*/  IADD3 R7, P1, PT, R13, R10, RZ ;  /* 0x0000000a0d077210 */ /* 0x000fc80007f3e0ff */
[----:B------:R-:W-:Y:S02]  /*01c0*/  LEA.HI.X.SX32 R16, R10, R5, 0x1, P1 ;  /* 0x000000050a107211 */ /* 0x000fe400008f0eff */
[----:B------:R-:W-:Y:S02]  /*01d0*/  ISETP.GT.U32.AND P1, PT, R3, 0x1, PT ;  /* 0x000000010300780c */ /* 0x000fe40003f24070 */
[----:B-----5:R-:W-:-:S04]  /*01e0*/  LEA R4, P2, R7, UR12, 0x2 ;  /* 0x0000000c07047c11 */ /* 0x020fc8000f8410ff */
[----:B------:R-:W-:Y:S01]  /*01f0*/  LEA.HI.X R5, R7, UR13, R16, 0x2, P2 ;  /* 0x0000000d07057c11 */ /* 0x000fe200090f1410 */
[----:B-1----:R-:W-:-:S06]  /*0200*/  ULEA UR5, UR6, UR5, 0x18 ;  /* 0x0000000506057291 */ /* 0x002fcc000f8ec0ff */
[----:B------:R-:W-:-:S05]  /*0210*/  LEA R15, R15, UR5, 0x2 ;  /* 0x000000050f0f7c11 */ /* 0x000fca000f8e10ff */
[----:B--2---:R0:W-:Y:S04]  /*0220*/  @P0 STS [R15+0x8], R14 ;  /* 0x0000080e0f000388 */ /* 0x0041e80000000800 */
[----:B------:R0:W-:Y:S01]  /*0230*/  @!P0 STS [R15+0x8], RZ ;  /* 0x000008ff0f008388 */ /* 0x0001e20000000800 */
[----:B------:R-:W-:Y:S05]  /*0240*/  @P1 BRA `(.L_x_1) ;  /* 0x00000000001c1947 */ /* 0x000fea0003800000 */
[----:B------:R-:W-:Y:S01]  /*0250*/  ISETP.GE.AND P1, PT, R13, 0x2, PT ;  /* 0x000000020d00780c */ /* 0x000fe20003f26270 */
[----:B------:R-:W-:Y:S01]  /*0260*/  BSSY.RECONVERGENT B1, `(.L_x_2) ;  /* 0x0000004000017945 */ /* 0x000fe20003800200 */
[----:B0-----:R-:W-:-:S11]  /*0270*/  HFMA2 R14, -RZ, RZ, 0, 0 ;  /* 0x00000000ff0e7431 */ /* 0x001fd600000001ff */
[----:B------:R-:W-:Y:S05]  /*0280*/  @!P1 BRA `(.L_x_3) ;  /* 0x0000000000049947 */ /* 0x000fea0003800000 */
[----:B------:R0:W5:Y:S02]  /*0290*/  LDG.E R14, desc[UR8][R4.64+-0x8] ;  /* 0xfffff808040e7981 */ /* 0x000164000c1e1900 */
.L_x_3:
[----:B------:R-:W-:Y:S05]  /*02a0*/  BSYNC.RECONVERGENT B1 ;  /* 0x0000000000017941 */ /* 0x000fea0003800200 */
.L_x_2:
[----:B-----5:R1:W-:Y:S02]  /*02b0*/  STS [R15], R14 ;  /* 0x0000000e0f007388 */ /* 0x0203e40000000800 */
.L_x_1:
[----:B------:R-:W-:Y:S05]  /*02c0*/  BSYNC.RECONVERGENT B0 ;  /* 0x0000000000007941 */ /* 0x000fea0003800200 */
.L_x_0:
[----:B01----:R-:W-:Y:S01]  /*02d0*/  IADD3 R14, PT, PT, R12, -0x2, RZ ;  /* 0xfffffffe0c0e7810 */ /* 0x003fe20007ffe0ff */
[----:B------:R-:W-:Y:S03]  /*02e0*/  BSSY.RECONVERGENT B0, `(.L_x_4) ;  /* 0x000000b000007945 */ /* 0x000fe60003800200 */
[----:B------:R-:W-:-:S13]  /*02f0*/  ISETP.GE.U32.AND P1, PT, R3, R14, PT ;  /* 0x0000000e0300720c */ /* 0x000fda0003f26070 */
[----:B------:R-:W-:Y:S05]  /*0300*/  @!P1 BRA `(.L_x_5) ;  /* 0x0000000000209947 */ /* 0x000fea0003800000 */
[----:B------:R-:W-:Y:S01]  /*0310*/  IADD3 R7, PT, PT, R13, 0x2, RZ ;  /* 0x000000020d077810 */ /* 0x000fe20007ffe0ff */
[----:B------:R-:W-:Y:S01]  /*0320*/  BSSY.RECONVERGENT B1, `(.L_x_6) ;  /* 0x0000005000017945 */ /* 0x000fe20003800200 */
[----:B------:R-:W-:Y:S02]  /*0330*/  MOV R14, RZ ;  /* 0x000000ff000e7202 */ /* 0x000fe40000000f00 */
[----:B------:R-:W-:-:S13]  /*0340*/  ISETP.GE.AND P1, PT, R7, UR10, PT ;  /* 0x0000000a07007c0c */ /* 0x000fda000bf26270 */
[----:B------:R-:W-:Y:S05]  /*0350*/  @P1 BRA `(.L_x_7) ;  /* 0x0000000000041947 */ /* 0x000fea0003800000 */
[----:B------:R0:W5:Y:S02]  /*0360*/  LDG.E R14, desc[UR8][R4.64+0x8] ;  /* 0x00000808040e7981 */ /* 0x000164000c1e1900 */
.L_x_7:
[----:B------:R-:W-:Y:S05]  /*0370*/  BSYNC.RECONVERGENT B1 ;  /* 0x0000000000017941 */ /* 0x000fea0003800200 */
.L_x_6:
[----:B-----5:R1:W-:Y:S02]  /*0380*/  STS [R15+0x10], R14 ;  /* 0x0000100e0f007388 */ /* 0x0203e40000000800 */
.L_x_5:
[----:B------:R-:W-:Y:S05]  /*0390*/  BSYNC.RECONVERGENT B0 ;  /* 0x0000000000007941 */ /* 0x000fea0003800200 */
.L_x_4:
[----:B------:R-:W-:Y:S01]  /*03a0*/  ISETP.GT.U32.AND P1, PT, R0, 0x1, PT ;  /* 0x000000010000780c */ /* 0x000fe20003f24070 */
[----:B------:R-:W-:Y:S01]  /*03b0*/  IMAD R29, R8, R0, R3 ;  /* 0x00000000081d7224 */ /* 0x000fe200078e0203 */
[----:B------:R-:W-:Y:S04]  /*03c0*/  BSSY.RECONVERGENT B0, `(.L_x_8) ;  /* 0x000000e000007945 */ /* 0x000fe80003800200 */
[----:B------:R-:W-:-:S07]  /*03d0*/  LEA R29, R29, UR5, 0x2 ;  /* 0x000000051d1d7c11 */ /* 0x000fce000f8e10ff */
[----:B------:R-:W-:Y:S05]  /*03e0*/  @P1 BRA `(.L_x_9) ;  /* 0x00000000002c1947 */ /* 0x000fea0003800000 */
[----:B------:R-:W-:Y:S01]  /*03f0*/  ISETP.GE.U32.AND P1, PT, R6, 0x2, PT ;  /* 0x000000020600780c */ /* 0x000fe20003f26070 */
[----:B------:R-:W-:Y:S01]  /*0400*/  BSSY.RECONVERGENT B1, `(.L_x_10) ;  /* 0x0000008000017945 */ /* 0x000fe20003800200 */
[----:B0-----:R-:W-:-:S11]  /*0410*/  HFMA2 R4, -RZ, RZ, 0, 0 ;  /* 0x00000000ff047431 */ /* 0x001fd600000001ff */
[----:B------:R-:W-:Y:S05]  /*0420*/  @!P1 BRA `(.L_x_11) ;  /* 0x0000000000149947 */ /* 0x000fea0003800000 */
[----:B------:R-:W0:Y:S01]  /*0430*/  LDC.64 R4, c[0x0][0x380] ;  /* 0x0000e000ff047b82 */ /* 0x000e220000000a00 */
[----:B------:R-:W-:-:S05]  /*0440*/  IADD3 R6, PT, PT, R6, -0x2, RZ ;  /* 0xfffffffe06067810 */ /* 0x000fca0007ffe0ff */
[----:B------:R-:W-:-:S04]  /*0450*/  IMAD R7, R6, UR10, R13 ;  /* 0x0000000a06077c24 */ /* 0x000fc8000f8e020d */
[----:B0-----:R-:W-:-:S06]  /*0460*/  IMAD.WIDE R4, R7, 0x4, R4 ;  /* 0x0000000407047825 */ /* 0x001fcc00078e0204 */
[----:B------:R0:W5:Y:S02]  /*0470*/  LDG.E R4, desc[UR8][R4.64] ;  /* 0x0000000804047981 */ /* 0x000164000c1e1900 */
.L_x_11:
[----:B------:R-:W-:Y:S05]  /*0480*/  BSYNC.RECONVERGENT B1 ;  /* 0x0000000000017941 */ /* 0x000fea0003800200 */
.L_x_10:
[----:B-----5:R2:W-:Y:S02]  /*0490*/  STS [R29+0x8], R4 ;  /* 0x000008041d007388 */ /* 0x0205e40000000800 */
.L_x_9:
[----:B------:R-:W-:Y:S05]  /*04a0*/  BSYNC.RECONVERGENT B0 ;  /* 0x0000000000007941 */ /* 0x000fea0003800200 */
.L_x_8:
[----:B------:R-:W-:Y:S01]  /*04b0*/  UIADD3 UR6, UPT, UPT, UR7, -0x2, URZ ;  /* 0xfffffffe07067890 */ /* 0x000fe2000fffe0ff */
[C---:B0-2---:R-:W-:Y:S01]  /*04c0*/  IADD3 R4, PT, PT, R0.reuse, 0x4, RZ ;  /* 0x0000000400047810 */ /* 0x045fe20007ffe0ff */
[----:B------:R-:W-:Y:S04]  /*04d0*/  BSSY.RECONVERGENT B0, `(.L_x_12) ;  /* 0x0000010000007945 */ /* 0x000fe80003800200 */
[----:B------:R-:W-:Y:S01]  /*04e0*/  ISETP.GE.U32.AND P1, PT, R0, UR6, PT ;  /* 0x0000000600007c0c */ /* 0x000fe2000bf26070 */
[----:B------:R-:W-:-:S05]  /*04f0*/  IMAD R8, R8, R4, R3 ;  /* 0x0000000408087224 */ /* 0x000fca00078e0203 */
[----:B------:R-:W-:-:S07]  /*0500*/  LEA R8, R8, UR5, 0x2 ;  /* 0x0000000508087c11 */ /* 0x000fce000f8e10ff */
[----:B------:R-:W-:Y:S05]  /*0510*/  @!P1 BRA `(.L_x_13) ;  /* 0x00000000002c9947 */ /* 0x000fea0003800000 */
[----:B------:R-:W-:Y:S01]  /*0520*/  IADD3 R0, PT, PT, R2, UR4, RZ ;  /* 0x0000000402007c10 */ /* 0x000fe2000fffe0ff */
[----:B------:R-:W-:Y:S01]  /*0530*/  BSSY.RECONVERGENT B1, `(.L_x_14) ;  /* 0x0000008000017945 */ /* 0x000fe20003800200 */
[----:B------:R-:W-:Y:S02]  /*0540*/  MOV R3, RZ ;  /* 0x000000ff00037202 */ /* 0x000fe40000000f00 */
[----:B------:R-:W-:-:S13]  /*0550*/  ISETP.GE.AND P1, PT, R0, UR11, PT ;  /* 0x0000000b00007c0c */ /* 0x000fda000bf26270 */
[----:B------:R-:W-:Y:S05]  /*0560*/  @P1 BRA `(.L_x_15) ;  /* 0x0000000000101947 */ /* 0x000fea0003800000 */
[----:B------:R-:W0:Y:S01]  /*0570*/  LDC.64 R2, c[0x0][0x380] ;  /* 0x0000e000ff027b82 */ /* 0x000e220000000a00 */
[----:B------:R-:W-:-:S04]  /*0580*/  IMAD R5, R0, UR10, R13 ;  /* 0x0000000a00057c24 */ /* 0x000fc8000f8e020d */
[----:B0-----:R-:W-:-:S06]  /*0590*/  IMAD.WIDE R2, R5, 0x4, R2 ;  /* 0x0000000405027825 */ /* 0x001fcc00078e0202 */
[----:B------:R0:W5:Y:S02]  /*05a0*/  LDG.E R3, desc[UR8][R2.64] ;  /* 0x0000000802037981 */ /* 0x000164000c1e1900 */
.L_x_15:
[----:B------:R-:W-:Y:S05]  /*05b0*/  BSYNC.RECONVERGENT B1 ;  /* 0x0000000000017941 */ /* 0x000fea0003800200 */
.L_x_14:
[----:B-----5:R2:W-:Y:S02]  /*05c0*/  STS [R8+0x8], R3 ;  /* 0x0000080308007388 */ /* 0x0205e40000000800 */
.L_x_13:
[----:B------:R-:W-:Y:S05]  /*05d0*/  BSYNC.RECONVERGENT B0 ;  /* 0x0000000000007941 */ /* 0x000fea0003800200 */
.L_x_12:
[----:B------:R-:W-:Y:S06]  /*05e0*/  BAR.SYNC.DEFER_BLOCKING 0x0 ;  /* 0x0000000000007b1d */ /* 0x000fec0000010000 */
[----:B------:R-:W-:Y:S05]  /*05f0*/  @!P0 EXIT ;  /* 0x000000000000894d */ /* 0x000fea0003800000 */
[----:B0-2---:R-:W0:Y:S01]  /*0600*/  LDC.64 R2, c[0x0][0x388] ;  /* 0x0000e200ff027b82 */ /* 0x005e220000000a00 */
[----:B------:R-:W2:Y:S04]  /*0610*/  LDS R0, [R29] ;  /* 0x000000001d007984 */ /* 0x000ea80000000800 */
[----:B------:R-:W3:Y:S03]  /*0620*/  LDS R21, [R29+0x4] ;  /* 0x000004001d157984 */ /* 0x000ee60000000800 */
[----:B------:R-:W4:Y:S01]  /*0630*/  LDC R7, c[0x0][0x3a0] ;  /* 0x0000e800ff077b82 */ /* 0x000f220000000800 */
[----:B------:R-:W5:Y:S04]  /*0640*/  LDS R23, [R29+0x8] ;  /* 0x000008001d177984 */ /* 0x000f680000000800 */
[----:B------:R-:W5:Y:S03]  /*0650*/  LDS R27, [R29+0xc] ;  /* 0x00000c001d1b7984 */ /* 0x000f660000000800 */
[----:B------:R-:W4:Y:S01]  /*0660*/  LDC.64 R4, c[0x0][0x388] ;  /* 0x0000e200ff047b82 */ /* 0x000f220000000a00 */
[----:B------:R-:W5:Y:S04]  /*0670*/  LDS R25, [R29+0x10] ;  /* 0x000010001d197984 */ /* 0x000f680000000800 */
[----:B0-----:R-:W2:Y:S04]  /*0680*/  LDG.E R26, desc[UR8][R2.64] ;  /* 0x00000008021a7981 */ /* 0x001ea8000c1e1900 */
[----:B------:R-:W3:Y:S04]  /*0690*/  LDG.E R20, desc[UR8][R2.64+0x4] ;  /* 0x0000040802147981 */ /* 0x000ee8000c1e1900 */
[----:B------:R-:W5:Y:S04]  /*06a0*/  LDG.E R22, desc[UR8][R2.64+0x8] ;  /* 0x0000080802167981 */ /* 0x000f68000c1e1900 */
[----:B------:R-:W5:Y:S04]  /*06b0*/  LDG.E R24, desc[UR8][R2.64+0xc] ;  /* 0x00000c0802187981 */ /* 0x000f68000c1e1900 */
[----:B------:R0:W5:Y:S01]  /*06c0*/  LDG.E R6, desc[UR8][R2.64+0x10] ;  /* 0x0000100802067981 */ /* 0x000162000c1e1900 */
[----:B----4-:R-:W-:-:S05]  /*06d0*/  IMAD.WIDE R4, R7, 0x4, R4 ;  /* 0x0000000407047825 */ /* 0x010fca00078e0204 */
[----:B------:R-:W4:Y:S04]  /*06e0*/  LDG.E R17, desc[UR8][R4.64] ;  /* 0x0000000804117981 */ /* 0x000f28000c1e1900 */
[----:B------:R-:W4:Y:S04]  /*06f0*/  LDG.E R16, desc[UR8][R4.64+0x4] ;  /* 0x0000040804107981 */ /* 0x000f28000c1e1900 */
[----:B-1----:R-:W4:Y:S04]  /*0700*/  LDG.E R14, desc[UR8][R4.64+0x8] ;  /* 0x00000808040e7981 */ /* 0x002f28000c1e1900 */
[----:B------:R-:W4:Y:S04]  /*0710*/  LDG.E R9, desc[UR8][R4.64+0xc] ;  /* 0x00000c0804097981 */ /* 0x000f28000c1e1900 */
[----:B------:R1:W4:Y:S01]  /*0720*/  LDG.E R11, desc[UR8][R4.64+0x10] ;  /* 0x00001008040b7981 */ /* 0x000322000c1e1900 */
[----:B0-----:R-:W-:Y:S01]  /*0730*/  IMAD.WIDE R2, R7, 0x4, R4 ;  /* 0x0000000407027825 */ /* 0x001fe200078e0204 */
[----:B------:R-:W-:-:S04]  /*0740*/  LEA R19, R12, R29, 0x2 ;  /* 0x0000001d0c137211 */ /* 0x000fc800078e10ff */
[----:B------:R-:W4:Y:S01]  /*0750*/  LDG.E R18, desc[UR8][R2.64] ;  /* 0x0000000802127981 */ /* 0x000f22000c1e1900 */
[----:B-1----:R-:W-:-:S04]  /*0760*/  IMAD.WIDE R4, R7, 0x4, R2 ;  /* 0x0000000407047825 */ /* 0x002fc800078e0202 */
[----:B--2---:R-:W-:Y:S02]  /*0770*/  FFMA R28, R0, R26, RZ ;  /* 0x0000001a001c7223 */ /* 0x004fe400000000ff */
[----:B------:R-:W4:Y:S04]  /*0780*/  LDS R26, [R19+0x10] ;  /* 0x00001000131a7984 */ /* 0x000f280000000800 */
[----:B------:R-:W2:Y:S01]  /*0790*/  LDG.E R0, desc[UR8][R2.64+0x4] ;  /* 0x0000040802007981 */ /* 0x000ea2000c1e1900 */
[----:B---3--:R-:W-:-:S03]  /*07a0*/  FFMA R28, R21, R20, R28 ;  /* 0x00000014151c7223 */ /* 0x008fc6000000001c */
[----:B------:R-:W3:Y:S04]  /*07b0*/  LDG.E R20, desc[UR8][R2.64+0x8] ;  /* 0x0000080802147981 */ /* 0x000ee8000c1e1900 */
[----:B------:R-:W0:Y:S01]  /*07c0*/  LDS R21, [R19+0x14] ;  /* 0x0000140013157984 */ /* 0x000e220000000800 */
[----:B-----5:R-:W-:-:S03]  /*07d0*/  FFMA R28, R23, R22, R28 ;  /* 0x00000016171c7223 */ /* 0x020fc6000000001c */
[----:B------:R-:W1:Y:S04]  /*07e0*/  LDS R23, [R19+0x18] ;  /* 0x0000180013177984 */ /* 0x000e680000000800 */
[----:B------:R-:W5:Y:S01]  /*07f0*/  LDG.E R22, desc[UR8][R2.64+0xc] ;  /* 0x00000c0802167981 */ /* 0x000f62000c1e1900 */
[----:B------:R-:W-:-:S03]  /*0800*/  FFMA R28, R27, R24, R28 ;  /* 0x000000181b1c7223 */ /* 0x000fc6000000001c */
[----:B------:R-:W5:Y:S01]  /*0810*/  LDG.E R24, desc[UR8][R2.64+0x10] ;  /* 0x0000100802187981 */ /* 0x000f62000c1e1900 */
[----:B------:R-:W-:-:S03]  /*0820*/  FFMA R29, R25, R6, R28 ;  /* 0x00000006191d7223 */ /* 0x000fc6000000001c */
[----:B------:R-:W5:Y:S04]  /*0830*/  LDG.E R25, desc[UR8][R4.64] ;  /* 0x0000000804197981 */ /* 0x000f68000c1e1900 */
[----:B------:R-:W5:Y:S01]  /*0840*/  LDG.E R27, desc[UR8][R4.64+0x4] ;  /* 0x00000408041b7981 */ /* 0x000f62000c1e1900 */
[----:B------:R-:W-:-:S03]  /*0850*/  IMAD.WIDE R6, R7, 0x4, R4 ;  /* 0x0000000407067825 */ /* 0x000fc600078e0204 */
[----:B------:R-:W5:Y:S01]  /*0860*/  LDG.E R28, desc[UR8][R4.64+0x10] ;  /* 0x00001008041c7981 */ /* 0x000f62000c1e1900 */
[----:B----4-:R-:W-:-:S03]  /*0870*/  FFMA R29, R26, R17, R29 ;  /* 0x000000111a1d7223 */ /* 0x010fc6000000001d */
[----:B------:R-:W4:Y:S04]  /*0880*/  LDG.E R3, desc[UR8][R6.64] ;  /* 0x0000000806037981 */ /* 0x000f28000c1e1900 */
[----:B------:R-:W4:Y:S04]  /*0890*/  LDG.E R26, desc[UR8][R4.64+0x8] ;  /* 0x00000808041a7981 */ /* 0x000f28000c1e1900 */
[----:B------:R1:W4:Y:S01]  /*08a0*/  LDG.E R17, desc[UR8][R4.64+0xc] ;  /* 0x00000c0804117981 */ /* 0x000322000c1e1900 */
[----:B0-----:R-:W-:-:S03]  /*08b0*/  FFMA R16, R21, R16, R29 ;  /* 0x0000001015107223 */ /* 0x001fc6000000001d */
[----:B------:R-:W4:Y:S01]  /*08c0*/  LDG.E R2, desc[UR8][R6.64+0x4] ;  /* 0x0000040806027981 */ /* 0x000f22000c1e1900 */
[----:B-1----:R-:W-:-:S03]  /*08d0*/  FFMA R23, R23, R14, R16 ;  /* 0x0000000e17177223 */ /* 0x002fc60000000010 */
[----:B------:R-:W4:Y:S04]  /*08e0*/  LDG.E R21, desc[UR8][R6.64+0x10] ;  /* 0x0000100806157981 */ /* 0x000f28000c1e1900 */
[----:B------:R-:W4:Y:S04]  /*08f0*/  LDG.E R16, desc[UR8][R6.64+0x8] ;  /* 0x0000080806107981 */ /* 0x000f28000c1e1900 */
[----:B------:R0:W4:Y:S04]  /*0900*/  LDG.E R14, desc[UR8][R6.64+0xc] ;  /* 0x00000c08060e7981 */ /* 0x000128000c1e1900 */
[----:B------:R-:W1:Y:S04]  /*0910*/  LDS R29, [R19+0x1c] ;  /* 0x00001c00131d7984 */ /* 0x000e680000000800 */
[----:B------:R-:W0:Y:S04]  /*0920*/  LDS R4, [R19+0x20] ;  /* 0x0000200013047984 */ /* 0x000e280000000800 */
[----:B------:R-:W-:Y:S01]  /*0930*/  LDS R5, [R15+0x8] ;  /* 0x000008000f057984 */ /* 0x000fe20000000800 */
[----:B-1----:R-:W-:-:S03]  /*0940*/  FFMA R9, R29, R9, R23 ;  /* 0x000000091d097223 */ /* 0x002fc60000000017 */
[----:B------:R-:W1:Y:S04]  /*0950*/  LDS R29, [R15] ;  /* 0x000000000f1d7984 */ /* 0x000e680000000800 */
[----:B------:R-:W2:Y:S01]  /*0960*/  LDS R23, [R15+0x4] ;  /* 0x000004000f177984 */ /* 0x000ea20000000800 */
[----:B0-----:R-:W-:-:S03]  /*0970*/  FFMA R4, R4, R11, R9 ;  /* 0x0000000b04047223 */ /* 0x001fc60000000009 */
[----:B------:R-:W5:Y:S01]  /*0980*/  LDS R9, [R15+0xc] ;  /* 0x00000c000f097984 */ /* 0x000f620000000800 */
[----:B------:R-:W-:-:S03]  /*0990*/  LEA R12, R12, R15, 0x2 ;  /* 0x0000000f0c0c7211 */ /* 0x000fc600078e10ff */
[----:B------:R-:W0:Y:S04]  /*09a0*/  LDS R11, [R15+0x10] ;  /* 0x000010000f0b7984 */ /* 0x000e280000000800 */
[----:B------:R-:W0:Y:S04]  /*09b0*/  LDS R6, [R12+0x10] ;  /* 0x000010000c067984 */ /* 0x000e280000000800 */
[----:B------:R-:W-:Y:S04]  /*09c0*/  LDS R19, [R12+0x18] ;  /* 0x000018000c137984 */ /* 0x000fe80000000800 */
[----:B------:R-:W-:Y:S04]  /*09d0*/  LDS R7, [R12+0x20] ;  /* 0x000020000c077984 */ /* 0x000fe80000000800 */
[----:B------:R-:W-:Y:S01]  /*09e0*/  LDS R15, [R8+0x8] ;  /* 0x00000800080f7984 */ /* 0x000fe20000000800 */
[----:B-1----:R-:W-:-:S03]  /*09f0*/  FFMA R18, R29, R18, R4 ;  /* 0x000000121d127223 */ /* 0x002fc60000000004 */
[----:B------:R-:W1:Y:S01]  /*0a00*/  LDS R4, [R12+0x14] ;  /* 0x000014000c047984 */ /* 0x000e620000000800 */
[----:B------:R-:W-:Y:S01]  /*0a10*/  IADD3 R13, PT, PT, R13, R10, RZ ;  /* 0x0000000a0d0d7210 */ /* 0x000fe20007ffe0ff */
[----:B--2---:R-:W-:Y:S02]  /*0a20*/  FFMA R18, R23, R0, R18 ;  /* 0x0000000017127223 */ /* 0x004fe40000000012 */
[----:B------:R-:W2:Y:S02]  /*0a30*/  LDS R0, [R12+0x1c] ;  /* 0x00001c000c007984 */ /* 0x000ea40000000800 */
[----:B---3--:R-:W-:Y:S02]  /*0a40*/  FFMA R20, R5, R20, R18 ;  /* 0x0000001405147223 */ /* 0x008fe40000000012 */
[----:B------:R-:W3:Y:S04]  /*0a50*/  LDS R18, [R8] ;  /* 0x0000000008127984 */ /* 0x000ee80000000800 */
[----:B------:R-:W3:Y:S01]  /*0a60*/  LDS R23, [R8+0x4] ;  /* 0x0000040008177984 */ /* 0x000ee20000000800 */
[----:B-----5:R-:W-:-:S03]  /*0a70*/  FFMA R20, R9, R22, R20 ;  /* 0x0000001609147223 */ /* 0x020fc60000000014 */
[----:B------:R-:W5:Y:S01]  /*0a80*/  LDS R9, [R8+0xc] ;  /* 0x00000c0008097984 */ /* 0x000f620000000800 */
[----:B0-----:R-:W-:-:S03]  /*0a90*/  FFMA R11, R11, R24, R20 ;  /* 0x000000180b0b7223 */ /* 0x001fc60000000014 */
[----:B------:R-:W0:Y:S01]  /*0aa0*/  LDS R20, [R8+0x10] ;  /* 0x0000100008147984 */ /* 0x000e220000000800 */
[----:B------:R-:W-:-:S04]  /*0ab0*/  FFMA R11, R6, R25, R11 ;  /* 0x00000019060b7223 */ /* 0x000fc8000000000b */
[----:B-1----:R-:W-:-:S04]  /*0ac0*/  FFMA R4, R4, R27, R11 ;  /* 0x0000001b04047223 */ /* 0x002fc8000000000b */
[----:B----4-:R-:W-:Y:S02]  /*0ad0*/  FFMA R19, R19, R26, R4 ;  /* 0x0000001a13137223 */ /* 0x010fe40000000004 */
[----:B------:R-:W1:Y:S02]  /*0ae0*/  LDC.64 R4, c[0x0][0x390] ;  /* 0x0000e400ff047b82 */ /* 0x000e640000000a00 */
[----:B--2---:R-:W-:-:S04]  /*0af0*/  FFMA R0, R0, R17, R19 ;  /* 0x0000001100007223 */ /* 0x004fc80000000013 */
[----:B------:R-:W-:-:S04]  /*0b00*/  FFMA R7, R7, R28, R0 ;  /* 0x0000001c07077223 */ /* 0x000fc80000000000 */
[----:B---3--:R-:W-:-:S04]  /*0b10*/  FFMA R18, R18, R3, R7 ;  /* 0x0000000312127223 */ /* 0x008fc80000000007 */
[----:B------:R-:W-:-:S04]  /*0b20*/  FFMA R2, R23, R2, R18 ;  /* 0x0000000217027223 */ /* 0x000fc80000000012 */
[----:B------:R-:W-:-:S04]  /*0b30*/  FFMA R2, R15, R16, R2 ;  /* 0x000000100f027223 */ /* 0x000fc80000000002 */
[----:B-----5:R-:W-:Y:S01]  /*0b40*/  FFMA R9, R9, R14, R2 ;  /* 0x0000000e09097223 */ /* 0x020fe20000000002 */
[----:B-1----:R-:W-:-:S04]  /*0b50*/  IMAD.WIDE R4, R13, 0x4, R4 ;  /* 0x000000040d047825 */ /* 0x002fc800078e0204 */
[----:B0-----:R-:W-:-:S05]  /*0b60*/  FFMA R9, R20, R21, R9 ;  /* 0x0000001514097223 */ /* 0x001fca0000000009 */
[----:B------:R-:W-:Y:S01]  /*0b70*/  STG.E desc[UR8][R4.64], R9 ;  /* 0x0000000904007986 */ /* 0x000fe2000c101908 */
[----:B------:R-:W-:Y:S05]  /*0b80*/  EXIT ;  /* 0x000000000000794d */ /* 0x000fea0003800000 */
.L_x_16:
[----:B------:R-:W-:-:S00]  /*0b90*/  BRA `(.L_x_16) ;  /* 0xfffffffc00fc7947 */ /* 0x000fc0000383ffff */
[----:B------:R-:W-:-:S00]  /*0ba0*/  NOP ;  /* 0x0000000000007918 */ /* 0x000fc00000000000 */
        /* <DEDUP_REMOVED lines=13> */
.L_x_18:


//--------------------- .text._Z13conv2D_kernelPfS_S_iii --------------------------
	.section	.text._Z13conv2D_kernelPfS_S_iii,"ax",@progbits
	.align	128
        .global         _Z13conv2D_kernelPfS_S_iii
        .type           _Z13conv2D_kernelPfS_S_iii,@function
        .size           _Z13conv2D_kernelPfS_S_iii,(.L_x_19 - _Z13conv2D_kernelPfS_S_iii)
        .other          _Z13conv2D_kernelPfS_S_iii,@"STO_CUDA_ENTRY STV_DEFAULT"
_Z13conv2D_kernelPfS_S_iii:
.text._Z13conv2D_kernelPfS_S_iii:
[----:B------:R-:W-:Y:S01]  /*0000*/  LDC R1, c[0x0][0x37c] ;  /* 0x0000df00ff017b82 */ /* 0x000fe20000000800 */
[----:B------:R-:W0:Y:S07]  /*0010*/  S2R R0, SR_TID.Y ;  /* 0x0000000000007919 */ /* 0x000e2e0000002200 */
[----:B------:R-:W0:Y:S01]  /*0020*/  S2UR UR4, SR_CTAID.Y ;  /* 0x00000000000479c3 */ /* 0x000e220000002600 */
[----:B------:R-:W1:Y:S01]  /*0030*/  LDCU.64 UR6, c[0x0][0x398] ;  /* 0x00007300ff0677ac */ /* 0x000e620008000a00 */
[----:B------:R-:W2:Y:S06]  /*0040*/  S2R R2, SR_TID.X ;  /* 0x0000000000027919 */ /* 0x000eac0000002100 */
[----:B------:R-:W0:Y:S08]  /*0050*/  LDC R3, c[0x0][0x364] ;  /* 0x0000d900ff037b82 */ /* 0x000e300000000800 */
[----:B------:R-:W2:Y:S08]  /*0060*/  S2UR UR5, SR_CTAID.X ;  /* 0x00000000000579c3 */ /* 0x000eb00000002500 */
[----:B------:R-:W2:Y:S01]  /*0070*/  LDC R21, c[0x0][0x360] ;  /* 0x0000d800ff157b82 */ /* 0x000ea20000000800 */
[----:B0-----:R-:W-:-:S05]  /*0080*/  IMAD R3, R3, UR4, R0 ;  /* 0x0000000403037c24 */ /* 0x001fca000f8e0200 */
[----:B-1----:R-:W-:Y:S01]  /*0090*/  ISETP.GE.AND P0, PT, R3, UR7, PT ;  /* 0x0000000703007c0c */ /* 0x002fe2000bf06270 */
[----:B--2---:R-:W-:-:S05]  /*00a0*/  IMAD R21, R21, UR5, R2 ;  /* 0x0000000515157c24 */ /* 0x004fca000f8e0202 */
[----:B------:R-:W-:-:S13]  /*00b0*/  ISETP.GE.OR P0, PT, R21, UR6, P0 ;  /* 0x0000000615007c0c */ /* 0x000fda0008706670 */
[----:B------:R-:W-:Y:S05]  /*00c0*/  @P0 EXIT ;  /* 0x000000000000094d */ /* 0x000fea0003800000 */
[----:B------:R-:W0:Y:S01]  /*00d0*/  LDCU.64 UR8, c[0x0][0x380] ;  /* 0x00007000ff0877ac */ /* 0x000e220008000a00 */
[----:B------:R-:W-:Y:S01]  /*00e0*/  VIADD R0, R3, 0xfffffffe ;  /* 0xfffffffe03007836 */ /* 0x000fe20000000000 */
[----:B------:R-:W1:Y:S01]  /*00f0*/  LDC.64 R14, c[0x0][0x388] ;  /* 0x0000e200ff0e7b82 */ /* 0x000e620000000a00 */
[----:B------:R-:W-:Y:S01]  /*0100*/  VIADD R2, R21, 0xfffffffe ;  /* 0xfffffffe15027836 */ /* 0x000fe20000000000 */
[----:B------:R-:W1:Y:S01]  /*0110*/  LDCU.64 UR4, c[0x0][0x358] ;  /* 0x00006b00ff0477ac */ /* 0x000e620008000a00 */
[----:B------:R-:W-:Y:S01]  /*0120*/  SHF.R.S32.HI R7, RZ, 0x1f, R21 ;  /* 0x0000001fff077819 */ /* 0x000fe20000011415 */
[----:B------:R-:W-:Y:S01]  /*0130*/  HFMA2 R25, -RZ, RZ, 0, 0 ;  /* 0x00000000ff197431 */ /* 0x000fe200000001ff */
[----:B------:R-:W-:Y:S02]  /*0140*/  ISETP.GE.AND P1, PT, R0, UR7, PT ;  /* 0x0000000700007c0c */ /* 0x000fe4000bf26270 */
[----:B------:R-:W-:Y:S01]  /*0150*/  ISETP.GE.AND P4, PT, R2, UR6, PT ;  /* 0x0000000602007c0c */ /* 0x000fe2000bf86270 */
[----:B------:R-:W-:Y:S01]  /*0160*/  IMAD R2, R0, UR6, RZ ;  /* 0x0000000600027c24 */ /* 0x000fe2000f8e02ff */
[----:B------:R-:W-:Y:S01]  /*0170*/  ISETP.GT.U32.AND P1, PT, R3, 0x1, !P1 ;  /* 0x000000010300780c */ /* 0x000fe20004f24070 */
[----:B------:R-:W-:Y:S01]  /*0180*/  IMAD.MOV.U32 R10, RZ, RZ, RZ ;  /* 0x000000ffff0a7224 */ /* 0x000fe200078e00ff */
[C---:B------:R-:W-:Y:S01]  /*0190*/  ISETP.GT.AND P4, PT, R21.reuse, 0x1, !P4 ;  /* 0x000000011500780c */ /* 0x040fe20006784270 */
[C---:B------:R-:W-:Y:S01]  /*01a0*/  VIADD R4, R21.reuse, 0x1 ;  /* 0x0000000115047836 */ /* 0x040fe20000000000 */
[----:B------:R-:W-:Y:S01]  /*01b0*/  IADD3 R0, P0, PT, R21, R2, RZ ;  /* 0x0000000215007210 */ /* 0x000fe20007f1e0ff */
[----:B------:R-:W-:Y:S01]  /*01c0*/  IMAD.MOV.U32 R20, RZ, RZ, RZ ;  /* 0x000000ffff147224 */ /* 0x000fe200078e00ff */
[----:B------:R-:W-:Y:S01]  /*01d0*/  PLOP3.LUT P3, PT, P1, P4, PT, 0x80, 0x8 ;  /* 0x000000000008781c */ /* 0x000fe20000f69070 */
[----:B------:R-:W2:Y:S01]  /*01e0*/  LDC R11, c[0x0][0x3a0] ;  /* 0x0000e800ff0b7b82 */ /* 0x000ea20000000800 */
[----:B------:R-:W-:-:S02]  /*01f0*/  LEA.HI.X.SX32 R5, R2, R7, 0x1, P0 ;  /* 0x0000000702057211 */ /* 0x000fc400000f0eff */
[C---:B------:R-:W-:Y:S02]  /*0200*/  ISETP.LT.OR P0, PT, R21.reuse, RZ, !P1 ;  /* 0x000000ff1500720c */ /* 0x040fe40004f01670 */
[C---:B0-----:R-:W-:Y:S01]  /*0210*/  LEA R16, P2, R0.reuse, UR8, 0x2 ;  /* 0x0000000800107c11 */ /* 0x041fe2000f8410ff */
[----:B-1----:R-:W3:Y:S03]  /*0220*/  LDG.E R9, desc[UR4][R14.64+0x4] ;  /* 0x000004040e097981 */ /* 0x002ee6000c1e1900 */
[----:B------:R-:W-:Y:S01]  /*0230*/  LEA.HI.X R17, R0, UR9, R5, 0x2, P2 ;  /* 0x0000000900117c11 */ /* 0x000fe200090f1405 */
[----:B------:R-:W2:Y:S01]  /*0240*/  LDC.64 R18, c[0x0][0x388] ;  /* 0x0000e200ff127b82 */ /* 0x000ea20000000a00 */
[C---:B------:R-:W-:Y:S01]  /*0250*/  ISETP.GT.AND P2, PT, R21.reuse, UR6, PT ;  /* 0x0000000615007c0c */ /* 0x040fe2000bf44270 */
[----:B------:R-:W4:Y:S04]  /*0260*/  LDG.E R0, desc[UR4][R14.64] ;  /* 0x000000040e007981 */ /* 0x000f28000c1e1900 */
[----:B------:R-:W4:Y:S01]  /*0270*/  @P3 LDG.E R25, desc[UR4][R16.64+-0x8] ;  /* 0xfffff80410193981 */ /* 0x000f22000c1e1900 */
[----:B------:R-:W-:Y:S01]  /*0280*/  ISETP.GT.AND P2, PT, R21, RZ, !P2 ;  /* 0x000000ff1500720c */ /* 0x000fe20005744270 */
[----:B------:R-:W0:Y:S01]  /*0290*/  @!P0 LDC.64 R12, c[0x0][0x380] ;  /* 0x0000e000ff0c8b82 */ /* 0x000e220000000a00 */
[----:B------:R-:W-:Y:S01]  /*02a0*/  VIADD R8, R3, 0xffffffff ;  /* 0xffffffff03087836 */ /* 0x000fe20000000000 */
[----:B------:R-:W5:Y:S01]  /*02b0*/  LDG.E R23, desc[UR4][R14.64+0xc] ;  /* 0x00000c040e177981 */ /* 0x000f62000c1e1900 */
[----:B------:R-:W-:-:S02]  /*02c0*/  PLOP3.LUT P3, PT, P1, P2, PT, 0x80, 0x8 ;  /* 0x000000000008781c */ /* 0x000fc40000f65070 */
[----:B------:R-:W-:-:S11]  /*02d0*/  @!P0 IADD3 R5, PT, PT, R21, R2, RZ ;  /* 0x0000000215058210 */ /* 0x000fd60007ffe0ff */
[----:B------:R-:W3:Y:S01]  /*02e0*/  @P3 LDG.E R10, desc[UR4][R16.64+-0x4] ;  /* 0xfffffc04100a3981 */ /* 0x000ee2000c1e1900 */
[----:B------:R-:W-:-:S04]  /*02f0*/  ISETP.GE.AND P3, PT, R4, UR6, PT ;  /* 0x0000000604007c0c */ /* 0x000fc8000bf66270 */
[C---:B------:R-:W-:Y:S01]  /*0300*/  ISETP.GT.AND P3, PT, R21.reuse, -0x2, !P3 ;  /* 0xfffffffe1500780c */ /* 0x040fe20005f64270 */
[----:B------:R-:W-:Y:S02]  /*0310*/  VIADD R4, R21, 0x2 ;  /* 0x0000000215047836 */ /* 0x000fe40000000000 */
[----:B0-----:R-:W-:Y:S01]  /*0320*/  @!P0 IMAD.WIDE R12, R5, 0x4, R12 ;  /* 0x00000004050c8825 */ /* 0x001fe200078e020c */
[----:B------:R-:W-:Y:S01]  /*0330*/  PLOP3.LUT P5, PT, P1, P3, PT, 0x80, 0x8 ;  /* 0x000000000008781c */ /* 0x000fe20000fa7070 */
[----:B------:R-:W5:Y:S04]  /*0340*/  LDG.E R5, desc[UR4][R14.64+0x8] ;  /* 0x000008040e057981 */ /* 0x000f68000c1e1900 */
[----:B------:R0:W5:Y:S01]  /*0350*/  @!P0 LDG.E R20, desc[UR4][R12.64] ;  /* 0x000000040c148981 */ /* 0x000162000c1e1900 */
[----:B------:R-:W-:-:S02]  /*0360*/  ISETP.GE.AND P0, PT, R4, UR6, PT ;  /* 0x0000000604007c0c */ /* 0x000fc4000bf06270 */
[----:B------:R-:W-:Y:S01]  /*0370*/  MOV R4, RZ ;  /* 0x000000ff00047202 */ /* 0x000fe20000000f00 */
[----:B------:R-:W-:Y:S01]  /*0380*/  VIADD R2, R2, UR6 ;  /* 0x0000000602027c36 */ /* 0x000fe20008000000 */
[----:B------:R-:W-:Y:S01]  /*0390*/  ISETP.GT.AND P0, PT, R21, -0x3, !P0 ;  /* 0xfffffffd1500780c */ /* 0x000fe20004704270 */
[----:B------:R-:W-:Y:S02]  /*03a0*/  HFMA2 R6, -RZ, RZ, 0, 0 ;  /* 0x00000000ff067431 */ /* 0x000fe400000001ff */
[----:B--2---:R-:W-:Y:S01]  /*03b0*/  IMAD.WIDE R18, R11, 0x4, R18 ;  /* 0x000000040b127825 */ /* 0x004fe200078e0212 */
[----:B------:R-:W2:Y:S01]  /*03c0*/  LDG.E R15, desc[UR4][R14.64+0x10] ;  /* 0x000010040e0f7981 */ /* 0x000ea2000c1e1900 */
[----:B------:R-:W-:Y:S02]  /*03d0*/  PLOP3.LUT P1, PT, P1, P0, PT, 0x80, 0x8 ;  /* 0x000000000008781c */ /* 0x000fe40000f21070 */
[----:B------:R-:W-:Y:S01]  /*03e0*/  IADD3 R22, P6, PT, R21, R2, RZ ;  /* 0x0000000215167210 */ /* 0x000fe20007fde0ff */
[----:B------:R-:W2:Y:S01]  /*03f0*/  @P5 LDG.E R4, desc[UR4][R16.64+0x4] ;  /* 0x0000040410045981 */ /* 0x000ea2000c1e1900 */
[----:B------:R-:W-:-:S02]  /*0400*/  ISETP.GE.U32.OR P5, PT, R8, UR7, !P4 ;  /* 0x0000000708007c0c */ /* 0x000fc4000e7a6470 */
[----:B0-----:R-:W-:Y:S01]  /*0410*/  LEA.HI.X.SX32 R13, R2, R7, 0x1, P6 ;  /* 0x00000007020d7211 */ /* 0x001fe200030f0eff */
[----:B------:R-:W2:Y:S01]  /*0420*/  LDG.E R29, desc[UR4][R18.64] ;  /* 0x00000004121d7981 */ /* 0x000ea2000c1e1900 */
[C---:B------:R-:W-:Y:S01]  /*0430*/  LEA R12, P6, R22.reuse, UR8, 0x2 ;  /* 0x00000008160c7c11 */ /* 0x040fe2000f8c10ff */
[----:B------:R-:W-:Y:S02]  /*0440*/  IMAD.MOV.U32 R27, RZ, RZ, RZ ;  /* 0x000000ffff1b7224 */ /* 0x000fe400078e00ff */
[----:B------:R-:W2:Y:S01]  /*0450*/  LDG.E R24, desc[UR4][R18.64+0x4] ;  /* 0x0000040412187981 */ /* 0x000ea2000c1e1900 */
[----:B------:R-:W-:Y:S01]  /*0460*/  LEA.HI.X R13, R22, UR9, R13, 0x2, P6 ;  /* 0x00000009160d7c11 */ /* 0x000fe2000b0f140d */
[----:B------:R-:W-:Y:S02]  /*0470*/  IMAD.MOV.U32 R22, RZ, RZ, RZ ;  /* 0x000000ffff167224 */ /* 0x000fe400078e00ff */
[----:B------:R0:W2:Y:S04]  /*0480*/  @P1 LDG.E R6, desc[UR4][R16.64+0x8] ;  /* 0x0000080410061981 */ /* 0x0000a8000c1e1900 */
[----:B------:R-:W2:Y:S01]  /*0490*/  @!P5 LDG.E R22, desc[UR4][R12.64+-0x8] ;  /* 0xfffff8040c16d981 */ /* 0x000ea2000c1e1900 */
[----:B------:R-:W-:-:S13]  /*04a0*/  ISETP.GE.U32.OR P1, PT, R8, UR7, !P2 ;  /* 0x0000000708007c0c */ /* 0x000fda000d726470 */
[----:B------:R-:W2:Y:S01]  /*04b0*/  @!P1 LDG.E R27, desc[UR4][R12.64+-0x4] ;  /* 0xfffffc040c1b9981 */ /* 0x000ea2000c1e1900 */
[----:B------:R-:W-:-:S04]  /*04c0*/  ISETP.GE.AND P1, PT, R21, RZ, PT ;  /* 0x000000ff1500720c */ /* 0x000fc80003f26270 */
[----:B------:R-:W-:-:S13]  /*04d0*/  ISETP.GE.U32.OR P5, PT, R8, UR7, !P1 ;  /* 0x0000000708007c0c */ /* 0x000fda000cfa6470 */
[----:B0-----:R-:W0:Y:S01]  /*04e0*/  @!P5 LDC.64 R16, c[0x0][0x380] ;  /* 0x0000e000ff10db82 */ /* 0x001e220000000a00 */
[----:B------:R-:W-:Y:S02]  /*04f0*/  ISETP.GE.U32.OR P6, PT, R8, UR7, !P0 ;  /* 0x0000000708007c0c */ /* 0x000fe4000c7c6470 */
[----:B------:R-:W-:-:S11]  /*0500*/  MOV R14, RZ ;  /* 0x000000ff000e7202 */ /* 0x000fd60000000f00 */
[----:B------:R-:W2:Y:S01]  /*0510*/  @!P6 LDG.E R14, desc[UR4][R12.64+0x8] ;  /* 0x000008040c0ee981 */ /* 0x000ea2000c1e1900 */
[----:B----4-:R-:W-:Y:S01]  /*0520*/  FFMA R26, R0, R25, RZ ;  /* 0x00000019001a7223 */ /* 0x010fe200000000ff */
[----:B------:R-:W-:Y:S01]  /*0530*/  @!P5 IADD3 R25, PT, PT, R21, R2, RZ ;  /* 0x000000021519d210 */ /* 0x000fe20007ffe0ff */
[----:B------:R-:W-:-:S04]  /*0540*/  IMAD.MOV.U32 R0, RZ, RZ, RZ ;  /* 0x000000ffff007224 */ /* 0x000fc800078e00ff */
[----:B0-----:R-:W-:Y:S02]  /*0550*/  @!P5 IMAD.WIDE R16, R25, 0x4, R16 ;  /* 0x000000041910d825 */ /* 0x001fe400078e0210 */
[----:B------:R-:W4:Y:S04]  /*0560*/  LDG.E R25, desc[UR4][R18.64+0x8] ;  /* 0x0000080412197981 */ /* 0x000f28000c1e1900 */
[----:B------:R0:W4:Y:S01]  /*0570*/  @!P5 LDG.E R0, desc[UR4][R16.64] ;  /* 0x000000041000d981 */ /* 0x000122000c1e1900 */
[----:B------:R-:W-:Y:S01]  /*0580*/  ISETP.GE.U32.OR P5, PT, R8, UR7, !P3 ;  /* 0x0000000708007c0c */ /* 0x000fe2000dfa6470 */
[----:B---3--:R-:W-:Y:S01]  /*0590*/  FFMA R28, R9, R10, R26 ;  /* 0x0000000a091c7223 */ /* 0x008fe2000000001a */
[----:B------:R-:W-:Y:S01]  /*05a0*/  IMAD.MOV.U32 R10, RZ, RZ, RZ ;  /* 0x000000ffff0a7224 */ /* 0x000fe200078e00ff */
[----:B------:R-:W3:Y:S01]  /*05b0*/  LDG.E R26, desc[UR4][R18.64+0xc] ;  /* 0x00000c04121a7981 */ /* 0x000ee2000c1e1900 */
[----:B------:R-:W-:-:S09]  /*05c0*/  VIADD R2, R2, UR6 ;  /* 0x0000000602027c36 */ /* 0x000fd20008000000 */
[----:B------:R1:W3:Y:S01]  /*05d0*/  @!P5 LDG.E R10, desc[UR4][R12.64+0x4] ;  /* 0x000004040c0ad981 */ /* 0x0002e2000c1e1900 */
[----:B------:R-:W-:Y:S01]  /*05e0*/  IADD3 R9, P5, PT, R21, R2, RZ ;  /* 0x0000000215097210 */ /* 0x000fe20007fbe0ff */
[----:B-----5:R-:W-:-:S03]  /*05f0*/  FFMA R28, R5, R20, R28 ;  /* 0x00000014051c7223 */ /* 0x020fc6000000001c */
[----:B0-----:R-:W-:Y:S01]  /*0600*/  LEA.HI.X.SX32 R16, R2, R7, 0x1, P5 ;  /* 0x0000000702107211 */ /* 0x001fe200028f0eff */
[----:B------:R0:W5:Y:S01]  /*0610*/  LDG.E R20, desc[UR4][R18.64+0x10] ;  /* 0x0000100412147981 */ /* 0x000162000c1e1900 */
[----:B------:R-:W-:-:S04]  /*0620*/  LEA R8, P5, R9, UR8, 0x2 ;  /* 0x0000000809087c11 */ /* 0x000fc8000f8a10ff */
[----:B------:R-:W-:Y:S01]  /*0630*/  LEA.HI.X R9, R9, UR9, R16, 0x2, P5 ;  /* 0x0000000909097c11 */ /* 0x000fe2000a8f1410 */
[----:B--2---:R-:W-:Y:S02]  /*0640*/  FFMA R28, R23, R4, R28 ;  /* 0x00000004171c7223 */ /* 0x004fe4000000001c */
[----:B------:R-:W2:Y:S01]  /*0650*/  @P1 LDC.64 R4, c[0x0][0x380] ;  /* 0x0000e000ff041b82 */ /* 0x000ea20000000a00 */
[----:B------:R-:W-:Y:S02]  /*0660*/  IMAD.MOV.U32 R23, RZ, RZ, RZ ;  /* 0x000000ffff177224 */ /* 0x000fe400078e00ff */
[----:B------:R-:W-:-:S04]  /*0670*/  IMAD.WIDE R16, R11, 0x4, R18 ;  /* 0x000000040b107825 */ /* 0x000fc800078e0212 */
[----:B------:R-:W5:Y:S04]  /*0680*/  @P4 LDG.E R23, desc[UR4][R8.64+-0x8] ;  /* 0xfffff80408174981 */ /* 0x000f68000c1e1900 */
[----:B------:R-:W5:Y:S01]  /*0690*/  LDG.E R12, desc[UR4][R16.64] ;  /* 0x00000004100c7981 */ /* 0x000f62000c1e1900 */
[----:B------:R-:W-:Y:S01]  /*06a0*/  FFMA R6, R15, R6, R28 ;  /* 0x000000060f067223 */ /* 0x000fe2000000001c */
[----:B-1----:R-:W-:Y:S01]  /*06b0*/  IADD3 R13, PT, PT, R21, R2, RZ ;  /* 0x00000002150d7210 */ /* 0x002fe20007ffe0ff */
[----:B------:R-:W-:Y:S01]  /*06c0*/  IMAD.MOV.U32 R15, RZ, RZ, RZ ;  /* 0x000000ffff0f7224 */ /* 0x000fe200078e00ff */
[----:B------:R-:W5:Y:S01]  /*06d0*/  LDG.E R19, desc[UR4][R16.64+0x4] ;  /* 0x0000040410137981 */ /* 0x000f62000c1e1900 */
[----:B------:R-:W-:Y:S01]  /*06e0*/  FFMA R29, R29, R22, R6 ;  /* 0x000000161d1d7223 */ /* 0x000fe20000000006 */
[----:B------:R-:W-:-:S02]  /*06f0*/  IMAD.MOV.U32 R6, RZ, RZ, RZ ;  /* 0x000000ffff067224 */ /* 0x000fc400078e00ff */
[----:B0-----:R-:W-:Y:S01]  /*0700*/  HFMA2 R18, -RZ, RZ, 0, 0 ;  /* 0x00000000ff127431 */ /* 0x001fe200000001ff */
[----:B------:R-:W5:Y:S04]  /*0710*/  LDG.E R22, desc[UR4][R16.64+0x8] ;  /* 0x0000080410167981 */ /* 0x000f68000c1e1900 */
[----:B------:R-:W5:Y:S01]  /*0720*/  @P2 LDG.E R6, desc[UR4][R8.64+-0x4] ;  /* 0xfffffc0408062981 */ /* 0x000f62000c1e1900 */
[----:B--2---:R-:W-:-:S03]  /*0730*/  @P1 IMAD.WIDE R4, R13, 0x4, R4 ;  /* 0x000000040d041825 */ /* 0x004fc600078e0204 */
[----:B------:R-:W2:Y:S04]  /*0740*/  LDG.E R28, desc[UR4][R16.64+0x10] ;  /* 0x00001004101c7981 */ /* 0x000ea8000c1e1900 */
[----:B------:R0:W2:Y:S01]  /*0750*/  @P1 LDG.E R15, desc[UR4][R4.64] ;  /* 0x00000004040f1981 */ /* 0x0000a2000c1e1900 */
[----:B------:R-:W-:Y:S01]  /*0760*/  FFMA R24, R24, R27, R29 ;  /* 0x0000001b18187223 */ /* 0x000fe2000000001d */
[----:B------:R-:W-:Y:S02]  /*0770*/  IMAD.MOV.U32 R27, RZ, RZ, RZ ;  /* 0x000000ffff1b7224 */ /* 0x000fe400078e00ff */
[----:B------:R-:W2:Y:S04]  /*0780*/  @P3 LDG.E R18, desc[UR4][R8.64+0x4] ;  /* 0x0000040408123981 */ /* 0x000ea8000c1e1900 */
[----:B------:R-:W2:Y:S04]  /*0790*/  LDG.E R29, desc[UR4][R16.64+0xc] ;  /* 0x00000c04101d7981 */ /* 0x000ea8000c1e1900 */
[----:B------:R1:W2:Y:S01]  /*07a0*/  @P0 LDG.E R27, desc[UR4][R8.64+0x8] ;  /* 0x00000804081b0981 */ /* 0x0002a2000c1e1900 */
[----:B------:R-:W-:-:S04]  /*07b0*/  IADD3 R2, PT, PT, R2, UR6, RZ ;  /* 0x0000000602027c10 */ /* 0x000fc8000fffe0ff */
[----:B0-----:R-:W-:-:S04]  /*07c0*/  IADD3 R4, P5, PT, R21, R2, RZ ;  /* 0x0000000215047210 */ /* 0x001fc80007fbe0ff */
[----:B------:R-:W-:Y:S01]  /*07d0*/  LEA.HI.X.SX32 R5, R2, R7, 0x1, P5 ;  /* 0x0000000702057211 */ /* 0x000fe200028f0eff */
[----:B-1----:R-:W-:Y:S02]  /*07e0*/  IMAD.MOV.U32 R8, RZ, RZ, RZ ;  /* 0x000000ffff087224 */ /* 0x002fe400078e00ff */
[----:B------:R-:W-:-:S04]  /*07f0*/  IMAD.WIDE R16, R11, 0x4, R16 ;  /* 0x000000040b107825 */ /* 0x000fc800078e0210 */
[----:B----4-:R-:W-:Y:S01]  /*0800*/  FFMA R25, R25, R0, R24 ;  /* 0x0000000019197223 */ /* 0x010fe20000000018 */
[----:B------:R-:W-:-:S05]  /*0810*/  VIADD R0, R3, 0x1 ;  /* 0x0000000103007836 */ /* 0x000fca0000000000 */
[----:B------:R-:W-:Y:S02]  /*0820*/  ISETP.GE.U32.OR P6, PT, R0, UR7, !P1 ;  /* 0x0000000700007c0c */ /* 0x000fe4000cfc6470 */
[----:B------:R-:W-:Y:S01]  /*0830*/  LEA R24, P5, R4, UR8, 0x2 ;  /* 0x0000000804187c11 */ /* 0x000fe2000f8a10ff */
[----:B---3--:R-:W-:-:S03]  /*0840*/  FFMA R10, R26, R10, R25 ;  /* 0x0000000a1a0a7223 */ /* 0x008fc60000000019 */
[----:B------:R-:W-:Y:S02]  /*0850*/  LEA.HI.X R25, R4, UR9, R5, 0x2, P5 ;  /* 0x0000000904197c11 */ /* 0x000fe4000a8f1405 */
[----:B------:R-:W-:-:S05]  /*0860*/  ISETP.GE.U32.OR P5, PT, R0, UR7, !P4 ;  /* 0x0000000700007c0c */ /* 0x000fca000e7a6470 */
[----:B------:R-:W0:Y:S01]  /*0870*/  @!P6 LDC.64 R4, c[0x0][0x380] ;  /* 0x0000e000ff04eb82 */ /* 0x000e220000000a00 */
[----:B------:R-:W-:Y:S02]  /*0880*/  VIADD R3, R3, 0x2 ;  /* 0x0000000203037836 */ /* 0x000fe40000000000 */
[----:B-----5:R-:W-:Y:S01]  /*0890*/  FFMA R10, R20, R14, R10 ;  /* 0x0000000e140a7223 */ /* 0x020fe2000000000a */
[----:B------:R-:W-:Y:S01]  /*08a0*/  @!P6 IMAD.IADD R9, R21, 0x1, R2 ;  /* 0x000000011509e824 */ /* 0x000fe200078e0202 */
[----:B------:R-:W3:Y:S04]  /*08b0*/  LDG.E R14, desc[UR4][R16.64+0x8] ;  /* 0x00000804100e7981 */ /* 0x000ee8000c1e1900 */
[----:B------:R-:W4:Y:S01]  /*08c0*/  @!P5 LDG.E R8, desc[UR4][R24.64+-0x8] ;  /* 0xfffff8041808d981 */ /* 0x000f22000c1e1900 */
[----:B------:R-:W-:-:S02]  /*08d0*/  ISETP.GE.U32.OR P5, PT, R0, UR7, !P2 ;  /* 0x0000000700007c0c */ /* 0x000fc4000d7a6470 */
[----:B------:R-:W-:Y:S01]  /*08e0*/  ISETP.GE.U32.OR P1, PT, R3, UR7, !P1 ;  /* 0x0000000703007c0c */ /* 0x000fe2000cf26470 */
[----:B0-----:R-:W-:-:S04]  /*08f0*/  @!P6 IMAD.WIDE R4, R9, 0x4, R4 ;  /* 0x000000040904e825 */ /* 0x001fc800078e0204 */
[----:B------:R-:W-:Y:S01]  /*0900*/  FFMA R12, R12, R23, R10 ;  /* 0x000000170c0c7223 */ /* 0x000fe2000000000a */
[----:B------:R-:W-:Y:S01]  /*0910*/  IMAD.MOV.U32 R10, RZ, RZ, RZ ;  /* 0x000000ffff0a7224 */ /* 0x000fe200078e00ff */
[----:B------:R-:W-:-:S05]  /*0920*/  MOV R9, RZ ;  /* 0x000000ff00097202 */ /* 0x000fca0000000f00 */
[----:B------:R-:W5:Y:S01]  /*0930*/  @!P5 LDG.E R10, desc[UR4][R24.64+-0x4] ;  /* 0xfffffc04180ad981 */ /* 0x000f62000c1e1900 */
[----:B------:R-:W-:-:S03]  /*0940*/  ISETP.GE.U32.OR P5, PT, R0, UR7, !P3 ;  /* 0x0000000700007c0c */ /* 0x000fc6000dfa6470 */
[----:B------:R0:W3:Y:S01]  /*0950*/  @!P6 LDG.E R9, desc[UR4][R4.64] ;  /* 0x000000040409e981 */ /* 0x0000e2000c1e1900 */
[----:B------:R-:W-:Y:S01]  /*0960*/  ISETP.GE.U32.OR P6, PT, R0, UR7, !P0 ;  /* 0x0000000700007c0c */ /* 0x000fe2000c7c6470 */
[----:B------:R-:W-:Y:S02]  /*0970*/  HFMA2 R0, -RZ, RZ, 0, 0 ;  /* 0x00000000ff007431 */ /* 0x000fe400000001ff */
[----:B------:R-:W-:Y:S01]  /*0980*/  FFMA R23, R19, R6, R12 ;  /* 0x0000000613177223 */ /* 0x000fe2000000000c */
[C---:B------:R-:W-:Y:S01]  /*0990*/  ISETP.GE.U32.OR P2, PT, R3.reuse, UR7, !P2 ;  /* 0x0000000703007c0c */ /* 0x040fe2000d746470 */
[----:B------:R-:W-:Y:S01]  /*09a0*/  VIADD R6, R2, UR6 ;  /* 0x0000000602067c36 */ /* 0x000fe20008000000 */
[C---:B------:R-:W-:Y:S01]  /*09b0*/  ISETP.GE.U32.OR P4, PT, R3.reuse, UR7, !P4 ;  /* 0x0000000703007c0c */ /* 0x040fe2000e786470 */
[----:B------:R-:W4:Y:S01]  /*09c0*/  LDG.E R19, desc[UR4][R16.64] ;  /* 0x0000000410137981 */ /* 0x000f22000c1e1900 */
[C---:B------:R-:W-:Y:S02]  /*09d0*/  ISETP.GE.U32.OR P3, PT, R3.reuse, UR7, !P3 ;  /* 0x0000000703007c0c */ /* 0x040fe4000df66470 */
[----:B------:R-:W-:-:S02]  /*09e0*/  ISETP.GE.U32.OR P0, PT, R3, UR7, !P0 ;  /* 0x0000000703007c0c */ /* 0x000fc4000c706470 */
[----:B------:R-:W1:Y:S01]  /*09f0*/  @!P1 LDC.64 R2, c[0x0][0x380] ;  /* 0x0000e000ff029b82 */ /* 0x000e620000000a00 */
[----:B--2---:R-:W-:Y:S01]  /*0a00*/  FFMA R22, R22, R15, R23 ;  /* 0x0000000f16167223 */ /* 0x004fe20000000017 */
[----:B------:R-:W2:Y:S01]  /*0a10*/  @!P5 LDG.E R0, desc[UR4][R24.64+0x4] ;  /* 0x000004041800d981 */ /* 0x000ea2000c1e1900 */
[----:B0-----:R-:W-:-:S03]  /*0a20*/  IADD3 R5, P5, PT, R21, R6, RZ ;  /* 0x0000000615057210 */ /* 0x001fc60007fbe0ff */
[----:B------:R-:W5:Y:S01]  /*0a30*/  LDG.E R15, desc[UR4][R16.64+0x4] ;  /* 0x00000404100f7981 */ /* 0x000f62000c1e1900 */
[----:B------:R-:W-:Y:S01]  /*0a40*/  IMAD.MOV.U32 R12, RZ, RZ, RZ ;  /* 0x000000ffff0c7224 */ /* 0x000fe200078e00ff */
[----:B------:R-:W-:Y:S02]  /*0a50*/  LEA.HI.X.SX32 R20, R6, R7, 0x1, P5 ;  /* 0x0000000706147211 */ /* 0x000fe400028f0eff */
[----:B------:R-:W-:Y:S01]  /*0a60*/  LEA R4, P5, R5, UR8, 0x2 ;  /* 0x0000000805047c11 */ /* 0x000fe2000f8a10ff */
[----:B------:R-:W2:Y:S01]  /*0a70*/  LDG.E R23, desc[UR4][R16.64+0xc] ;  /* 0x00000c0410177981 */ /* 0x000ea2000c1e1900 */
[----:B------:R-:W-:Y:S01]  /*0a80*/  @!P1 IADD3 R21, PT, PT, R21, R6, RZ ;  /* 0x0000000615159210 */ /* 0x000fe20007ffe0ff */
[----:B------:R-:W-:Y:S01]  /*0a90*/  FFMA R18, R29, R18, R22 ;  /* 0x000000121d127223 */ /* 0x000fe20000000016 */
[----:B------:R-:W-:Y:S01]  /*0aa0*/  IMAD.WIDE R6, R11, 0x4, R16 ;  /* 0x000000040b067825 */ /* 0x000fe200078e0210 */
[----:B------:R-:W-:Y:S01]  /*0ab0*/  LEA.HI.X R5, R5, UR9, R20, 0x2, P5 ;  /* 0x0000000905057c11 */ /* 0x000fe2000a8f1414 */
[----:B------:R-:W2:Y:S02]  /*0ac0*/  @!P6 LDG.E R12, desc[UR4][R24.64+0x8] ;  /* 0x00000804180ce981 */ /* 0x000ea4000c1e1900 */
[----:B------:R-:W-:-:S02]  /*0ad0*/  IMAD.MOV.U32 R11, RZ, RZ, RZ ;  /* 0x000000ffff0b7224 */ /* 0x000fc400078e00ff */
[----:B------:R-:W-:Y:S01]  /*0ae0*/  FFMA R28, R28, R27, R18 ;  /* 0x0000001b1c1c7223 */ /* 0x000fe20000000012 */
[----:B------:R0:W2:Y:S01]  /*0af0*/  LDG.E R29, desc[UR4][R16.64+0x10] ;  /* 0x00001004101d7981 */ /* 0x0000a2000c1e1900 */
[----:B------:R-:W-:Y:S01]  /*0b00*/  IMAD.MOV.U32 R18, RZ, RZ, RZ ;  /* 0x000000ffff127224 */ /* 0x000fe200078e00ff */
[----:B------:R-:W-:Y:S02]  /*0b10*/  MOV R22, RZ ;  /* 0x000000ff00167202 */ /* 0x000fe40000000f00 */
[----:B------:R-:W2:Y:S01]  /*0b20*/  LDG.E R20, desc[UR4][R6.64] ;  /* 0x0000000406147981 */ /* 0x000ea2000c1e1900 */
[----:B-1----:R-:W-:-:S03]  /*0b30*/  @!P1 IMAD.WIDE R2, R21, 0x4, R2 ;  /* 0x0000000415029825 */ /* 0x002fc600078e0202 */
[----:B------:R-:W2:Y:S01]  /*0b40*/  @!P4 LDG.E R11, desc[UR4][R4.64+-0x8] ;  /* 0xfffff804040bc981 */ /* 0x000ea2000c1e1900 */
[----:B------:R-:W-:Y:S02]  /*0b50*/  IMAD.MOV.U32 R21, RZ, RZ, RZ ;  /* 0x000000ffff157224 */ /* 0x000fe400078e00ff */
[----:B0-----:R-:W-:Y:S01]  /*0b60*/  HFMA2 R16, -RZ, RZ, 0, 0 ;  /* 0x00000000ff107431 */ /* 0x001fe200000001ff */
[----:B------:R-:W2:Y:S04]  /*0b70*/  LDG.E R25, desc[UR4][R6.64+0x4] ;  /* 0x0000040406197981 */ /* 0x000ea8000c1e1900 */
[----:B------:R-:W2:Y:S04]  /*0b80*/  @!P2 LDG.E R18, desc[UR4][R4.64+-0x4] ;  /* 0xfffffc040412a981 */ /* 0x000ea8000c1e1900 */
[----:B------:R-:W2:Y:S04]  /*0b90*/  @!P1 LDG.E R22, desc[UR4][R2.64] ;  /* 0x0000000402169981 */ /* 0x000ea8000c1e1900 */
[----:B------:R-:W2:Y:S04]  /*0ba0*/  LDG.E R17, desc[UR4][R6.64+0x8] ;  /* 0x0000080406117981 */ /* 0x000ea8000c1e1900 */
[----:B------:R-:W2:Y:S04]  /*0bb0*/  @!P3 LDG.E R21, desc[UR4][R4.64+0x4] ;  /* 0x000004040415b981 */ /* 0x000ea8000c1e1900 */
[----:B------:R-:W2:Y:S04]  /*0bc0*/  LDG.E R24, desc[UR4][R6.64+0xc] ;  /* 0x00000c0406187981 */ /* 0x000ea8000c1e1900 */
[----:B------:R-:W2:Y:S04]  /*0bd0*/  @!P0 LDG.E R16, desc[UR4][R4.64+0x8] ;  /* 0x0000080404108981 */ /* 0x000ea8000c1e1900 */
[----:B------:R-:W2:Y:S01]  /*0be0*/  LDG.E R27, desc[UR4][R6.64+0x10] ;  /* 0x00001004061b7981 */ /* 0x000ea2000c1e1900 */
[----:B----4-:R-:W-:-:S04]  /*0bf0*/  FFMA R8, R19, R8, R28 ;  /* 0x0000000813087223 */ /* 0x010fc8000000001c */
[----:B-----5:R-:W-:-:S04]  /*0c00*/  FFMA R15, R15, R10, R8 ;  /* 0x0000000a0f0f7223 */ /* 0x020fc80000000008 */
[----:B---3--:R-:W-:Y:S02]  /*0c10*/  FFMA R14, R14, R9, R15 ;  /* 0x000000090e0e7223 */ /* 0x008fe4000000000f */
[----:B------:R-:W0:Y:S02]  /*0c20*/  LDC.64 R8, c[0x0][0x390] ;  /* 0x0000e400ff087b82 */ /* 0x000e240000000a00 */
[----:B--2---:R-:W-:-:S04]  /*0c30*/  FFMA R0, R23, R0, R14 ;  /* 0x0000000017007223 */ /* 0x004fc8000000000e */
[----:B------:R-:W-:-:S04]  /*0c40*/  FFMA R29, R29, R12, R0 ;  /* 0x0000000c1d1d7223 */ /* 0x000fc80000000000 */
[----:B------:R-:W-:-:S04]  /*0c50*/  FFMA R20, R20, R11, R29 ;  /* 0x0000000b14147223 */ /* 0x000fc8000000001d */
[----:B------:R-:W-:-:S04]  /*0c60*/  FFMA R18, R25, R18, R20 ;  /* 0x0000001219127223 */ /* 0x000fc80000000014 */
[----:B------:R-:W-:Y:S01]  /*0c70*/  FFMA R17, R17, R22, R18 ;  /* 0x0000001611117223 */ /* 0x000fe20000000012 */
[----:B0-----:R-:W-:-:S04]  /*0c80*/  IMAD.WIDE R8, R13, 0x4, R8 ;  /* 0x000000040d087825 */ /* 0x001fc800078e0208 */
[----:B------:R-:W-:-:S04]  /*0c90*/  FFMA R24, R24, R21, R17 ;  /* 0x0000001518187223 */ /* 0x000fc80000000011 */
[----:B------:R-:W-:-:S05]  /*0ca0*/  FFMA R27, R27, R16, R24 ;  /* 0x000000101b1b7223 */ /* 0x000fca0000000018 */
[----:B------:R-:W-:Y:S01]  /*0cb0*/  STG.E desc[UR4][R8.64], R27 ;  /* 0x0000001b08007986 */ /* 0x000fe2000c101904 */
[----:B------:R-:W-:Y:S05]  /*0cc0*/  EXIT ;  /* 0x000000000000794d */ /* 0x000fea0003800000 */
.L_x_17:
        /* <DEDUP_REMOVED lines=11> */
.L_x_19:


//--------------------- .nv.shared._Z20conv2D_shared_kernelPfS_S_iii --------------------------
	.section	.nv.shared._Z20conv2D_shared_kernelPfS_S_iii,"aw",@nobits
	.sectionflags	@""
	.align	16
	.zero		1024


//--------------------- .nv.shared.reserved.0     --------------------------
	.section	.nv.shared.reserved.0,"aw",@nobits
	.weak		__nv_reservedSMEM_offset_0_alias
	.size		__nv_reservedSMEM_offset_0_alias, 0, 64
	.other		__nv_reservedSMEM_offset_0_alias,@"STO_CUDA_RESERVED_SHARED STV_DEFAULT"
__nv_reservedSMEM_offset_0_alias:
	.zero		0
	.zero		64


//--------------------- .nv.shared._Z13conv2D_kernelPfS_S_iii --------------------------
	.section	.nv.shared._Z13conv2D_kernelPfS_S_iii,"aw",@nobits
	.sectionflags	@""
	.align	16
	.zero		1024


//--------------------- .nv.constant0._Z20conv2D_shared_kernelPfS_S_iii --------------------------
	.section	.nv.constant0._Z20conv2D_shared_kernelPfS_S_iii,"a",@progbits
	.sectionflags	@""
	.align	4
.nv.constant0._Z20conv2D_shared_kernelPfS_S_iii:
	.zero		932


//--------------------- .nv.constant0._Z13conv2D_kernelPfS_S_iii --------------------------
	.section	.nv.constant0._Z13conv2D_kernelPfS_S_iii,"a",@progbits
	.sectionflags	@""
	.align	4
.nv.constant0._Z13conv2D_kernelPfS_S_iii:
	.zero		932


//--------------------- SYMBOLS --------------------------

	.type		.nv.reservedSmem.offset0,@object
	.size		.nv.reservedSmem.offset0,0x4
	.type		.nv.reservedSmem.cap,@object
	.size		.nv.reservedSmem.cap,0x4
